//
// Generated by NVIDIA NVVM Compiler
//
// Compiler Build ID: CL-36424714
// Cuda compilation tools, release 13.0, V13.0.88
// Based on NVVM 20.0.0
//

.version 9.0
.target sm_100
.address_size 64

	// .globl	_Z12floyd_phaseIiPiii
// _ZZ12floyd_phaseIiPiiiE10shared_mem has been demoted
// _ZZ13floyd_phaseIIiPiiiE10shared_mem has been demoted
// _ZZ13floyd_phaseIIiPiiiE13shared_buffer has been demoted
// _ZZ14floyd_phaseIIIiPiiiE3d_c has been demoted
// _ZZ14floyd_phaseIIIiPiiiE3d_r has been demoted

.visible .entry _Z12floyd_phaseIiPiii(
	.param .u32 _Z12floyd_phaseIiPiii_param_0,
	.param .u64 .ptr .align 1 _Z12floyd_phaseIiPiii_param_1,
	.param .u32 _Z12floyd_phaseIiPiii_param_2,
	.param .u32 _Z12floyd_phaseIiPiii_param_3
)
{
	.reg .pred 	%p<12>;
	.reg .b32 	%r<83>;
	.reg .b64 	%rd<5>;
	// demoted variable
	.shared .align 4 .b8 _ZZ12floyd_phaseIiPiiiE10shared_mem[4096];
	ld.param.u32 	%r34, [_Z12floyd_phaseIiPiii_param_0];
	ld.param.u64 	%rd2, [_Z12floyd_phaseIiPiii_param_1];
	ld.param.u32 	%r35, [_Z12floyd_phaseIiPiii_param_2];
	ld.param.u32 	%r36, [_Z12floyd_phaseIiPiii_param_3];
	mov.u32 	%r1, %tid.y;
	mov.u32 	%r2, %tid.x;
	mul.lo.s32 	%r37, %r35, %r34;
	sub.s32 	%r38, %r36, %r37;
	min.s32 	%r3, %r38, %r35;
	add.s32 	%r4, %r37, %r1;
	add.s32 	%r39, %r37, %r2;
	max.s32 	%r40, %r4, %r39;
	setp.ge.s32 	%p1, %r40, %r36;
	@%p1 bra 	$L__BB0_19;
	cvta.to.global.u64 	%rd3, %rd2;
	mad.lo.s32 	%r41, %r4, %r36, %r39;
	mul.wide.s32 	%rd4, %r41, 4;
	add.s64 	%rd1, %rd3, %rd4;
	ld.global.u32 	%r42, [%rd1];
	shl.b32 	%r43, %r1, 7;
	mov.u32 	%r44, _ZZ12floyd_phaseIiPiiiE10shared_mem;
	add.s32 	%r45, %r44, %r43;
	shl.b32 	%r46, %r2, 2;
	add.s32 	%r6, %r45, %r46;
	st.shared.u32 	[%r6], %r42;
	bar.sync 	0;
	setp.lt.s32 	%p2, %r3, 1;
	@%p2 bra 	$L__BB0_18;
	and.b32  	%r7, %r3, 3;
	setp.lt.u32 	%p3, %r3, 4;
	mov.b32 	%r79, 0;
	@%p3 bra 	$L__BB0_13;
	and.b32  	%r79, %r3, 2147483644;
	neg.s32 	%r78, %r79;
	add.s32 	%r50, %r43, %r44;
	add.s32 	%r77, %r50, 8;
	add.s32 	%r52, %r46, %r44;
	add.s32 	%r76, %r52, 256;
$L__BB0_4:
	ld.shared.u32 	%r53, [%r77+-8];
	ld.shared.u32 	%r54, [%r76+-256];
	add.s32 	%r15, %r54, %r53;
	ld.shared.u32 	%r55, [%r6];
	setp.ge.s32 	%p4, %r15, %r55;
	@%p4 bra 	$L__BB0_6;
	st.shared.u32 	[%r6], %r15;
$L__BB0_6:
	bar.sync 	0;
	ld.shared.u32 	%r56, [%r77+-4];
	ld.shared.u32 	%r57, [%r76+-128];
	add.s32 	%r16, %r57, %r56;
	ld.shared.u32 	%r58, [%r6];
	setp.ge.s32 	%p5, %r16, %r58;
	@%p5 bra 	$L__BB0_8;
	st.shared.u32 	[%r6], %r16;
$L__BB0_8:
	bar.sync 	0;
	ld.shared.u32 	%r59, [%r77];
	ld.shared.u32 	%r60, [%r76];
	add.s32 	%r17, %r60, %r59;
	ld.shared.u32 	%r61, [%r6];
	setp.ge.s32 	%p6, %r17, %r61;
	@%p6 bra 	$L__BB0_10;
	st.shared.u32 	[%r6], %r17;
$L__BB0_10:
	bar.sync 	0;
	ld.shared.u32 	%r62, [%r77+4];
	ld.shared.u32 	%r63, [%r76+128];
	add.s32 	%r18, %r63, %r62;
	ld.shared.u32 	%r64, [%r6];
	setp.ge.s32 	%p7, %r18, %r64;
	@%p7 bra 	$L__BB0_12;
	st.shared.u32 	[%r6], %r18;
$L__BB0_12:
	bar.sync 	0;
	add.s32 	%r78, %r78, 4;
	add.s32 	%r77, %r77, 16;
	add.s32 	%r76, %r76, 512;
	setp.ne.s32 	%p8, %r78, 0;
	@%p8 bra 	$L__BB0_4;
$L__BB0_13:
	setp.eq.s32 	%p9, %r7, 0;
	@%p9 bra 	$L__BB0_18;
	shl.b32 	%r65, %r79, 7;
	add.s32 	%r67, %r65, %r46;
	add.s32 	%r82, %r44, %r67;
	shl.b32 	%r70, %r79, 2;
	add.s32 	%r71, %r43, %r70;
	add.s32 	%r81, %r44, %r71;
	neg.s32 	%r80, %r7;
$L__BB0_15:
	.pragma "nounroll";
	ld.shared.u32 	%r72, [%r81];
	ld.shared.u32 	%r73, [%r82];
	add.s32 	%r29, %r73, %r72;
	ld.shared.u32 	%r74, [%r6];
	setp.ge.s32 	%p10, %r29, %r74;
	@%p10 bra 	$L__BB0_17;
	st.shared.u32 	[%r6], %r29;
$L__BB0_17:
	bar.sync 	0;
	add.s32 	%r82, %r82, 128;
	add.s32 	%r81, %r81, 4;
	add.s32 	%r80, %r80, 1;
	setp.ne.s32 	%p11, %r80, 0;
	@%p11 bra 	$L__BB0_15;
$L__BB0_18:
	ld.shared.u32 	%r75, [%r6];
	st.global.u32 	[%rd1], %r75;
$L__BB0_19:
	ret;

}
	// .globl	_Z13floyd_phaseIIiPiii
.visible .entry _Z13floyd_phaseIIiPiii(
	.param .u32 _Z13floyd_phaseIIiPiii_param_0,
	.param .u64 .ptr .align 1 _Z13floyd_phaseIIiPiii_param_1,
	.param .u32 _Z13floyd_phaseIIiPiii_param_2,
	.param .u32 _Z13floyd_phaseIIiPiii_param_3
)
{
	.reg .pred 	%p<25>;
	.reg .b32 	%r<158>;
	.reg .b64 	%rd<7>;
	// demoted variable
	.shared .align 4 .b8 _ZZ13floyd_phaseIIiPiiiE10shared_mem[4096];
	// demoted variable
	.shared .align 4 .b8 _ZZ13floyd_phaseIIiPiiiE13shared_buffer[4096];
	ld.param.u32 	%r62, [_Z13floyd_phaseIIiPiii_param_0];
	ld.param.u64 	%rd2, [_Z13floyd_phaseIIiPiii_param_1];
	ld.param.u32 	%r63, [_Z13floyd_phaseIIiPiii_param_2];
	ld.param.u32 	%r64, [_Z13floyd_phaseIIiPiii_param_3];
	mov.u32 	%r1, %ctaid.x;
	setp.eq.s32 	%p1, %r1, %r62;
	@%p1 bra 	$L__BB1_38;
	mov.u32 	%r2, %tid.y;
	mov.u32 	%r3, %tid.x;
	mul.lo.s32 	%r4, %r63, %r62;
	sub.s32 	%r65, %r64, %r4;
	min.s32 	%r5, %r65, %r63;
	mov.u32 	%r6, %ctaid.y;
	setp.eq.s32 	%p2, %r6, 0;
	mul.lo.s32 	%r66, %r63, %r1;
	selp.b32 	%r67, %r4, %r66, %p2;
	selp.b32 	%r68, %r66, %r4, %p2;
	add.s32 	%r7, %r68, %r3;
	add.s32 	%r8, %r67, %r2;
	max.s32 	%r69, %r8, %r7;
	setp.ge.s32 	%p3, %r69, %r64;
	@%p3 bra 	$L__BB1_38;
	cvta.to.global.u64 	%rd3, %rd2;
	setp.eq.s32 	%p4, %r6, 0;
	add.s32 	%r70, %r4, %r2;
	add.s32 	%r71, %r4, %r3;
	mad.lo.s32 	%r72, %r70, %r64, %r71;
	mul.wide.s32 	%rd4, %r72, 4;
	add.s64 	%rd5, %rd3, %rd4;
	ld.global.u32 	%r73, [%rd5];
	shl.b32 	%r74, %r2, 7;
	mov.u32 	%r75, _ZZ13floyd_phaseIIiPiiiE10shared_mem;
	add.s32 	%r76, %r75, %r74;
	shl.b32 	%r77, %r3, 2;
	add.s32 	%r78, %r76, %r77;
	st.shared.u32 	[%r78], %r73;
	mad.lo.s32 	%r79, %r8, %r64, %r7;
	mul.wide.s32 	%rd6, %r79, 4;
	add.s64 	%rd1, %rd3, %rd6;
	ld.global.u32 	%r80, [%rd1];
	mov.u32 	%r81, _ZZ13floyd_phaseIIiPiiiE13shared_buffer;
	add.s32 	%r82, %r81, %r74;
	add.s32 	%r9, %r82, %r77;
	st.shared.u32 	[%r9], %r80;
	bar.sync 	0;
	@%p4 bra 	$L__BB1_20;
	setp.lt.s32 	%p5, %r5, 1;
	@%p5 bra 	$L__BB1_37;
	and.b32  	%r10, %r5, 3;
	setp.lt.u32 	%p6, %r5, 4;
	mov.b32 	%r154, 0;
	@%p6 bra 	$L__BB1_15;
	and.b32  	%r154, %r5, 2147483644;
	neg.s32 	%r149, %r154;
	add.s32 	%r86, %r74, %r81;
	add.s32 	%r148, %r86, 8;
	add.s32 	%r89, %r77, %r75;
	add.s32 	%r147, %r89, 256;
$L__BB1_6:
	ld.shared.u32 	%r90, [%r148+-8];
	ld.shared.u32 	%r91, [%r147+-256];
	add.s32 	%r33, %r91, %r90;
	ld.shared.u32 	%r92, [%r9];
	setp.ge.s32 	%p7, %r33, %r92;
	@%p7 bra 	$L__BB1_8;
	st.shared.u32 	[%r9], %r33;
$L__BB1_8:
	bar.sync 	0;
	ld.shared.u32 	%r93, [%r148+-4];
	ld.shared.u32 	%r94, [%r147+-128];
	add.s32 	%r34, %r94, %r93;
	ld.shared.u32 	%r95, [%r9];
	setp.ge.s32 	%p8, %r34, %r95;
	@%p8 bra 	$L__BB1_10;
	st.shared.u32 	[%r9], %r34;
$L__BB1_10:
	bar.sync 	0;
	ld.shared.u32 	%r96, [%r148];
	ld.shared.u32 	%r97, [%r147];
	add.s32 	%r35, %r97, %r96;
	ld.shared.u32 	%r98, [%r9];
	setp.ge.s32 	%p9, %r35, %r98;
	@%p9 bra 	$L__BB1_12;
	st.shared.u32 	[%r9], %r35;
$L__BB1_12:
	bar.sync 	0;
	ld.shared.u32 	%r99, [%r148+4];
	ld.shared.u32 	%r100, [%r147+128];
	add.s32 	%r36, %r100, %r99;
	ld.shared.u32 	%r101, [%r9];
	setp.ge.s32 	%p10, %r36, %r101;
	@%p10 bra 	$L__BB1_14;
	st.shared.u32 	[%r9], %r36;
$L__BB1_14:
	bar.sync 	0;
	add.s32 	%r149, %r149, 4;
	add.s32 	%r148, %r148, 16;
	add.s32 	%r147, %r147, 512;
	setp.eq.s32 	%p11, %r149, 0;
	@%p11 bra 	$L__BB1_15;
	bra.uni 	$L__BB1_6;
$L__BB1_15:
	setp.eq.s32 	%p12, %r10, 0;
	@%p12 bra 	$L__BB1_37;
	shl.b32 	%r102, %r154, 7;
	add.s32 	%r104, %r102, %r77;
	add.s32 	%r157, %r75, %r104;
	shl.b32 	%r107, %r154, 2;
	add.s32 	%r108, %r74, %r107;
	add.s32 	%r156, %r81, %r108;
	neg.s32 	%r155, %r10;
$L__BB1_17:
	.pragma "nounroll";
	ld.shared.u32 	%r110, [%r156];
	ld.shared.u32 	%r111, [%r157];
	add.s32 	%r58, %r111, %r110;
	ld.shared.u32 	%r112, [%r9];
	setp.ge.s32 	%p13, %r58, %r112;
	@%p13 bra 	$L__BB1_19;
	st.shared.u32 	[%r9], %r58;
$L__BB1_19:
	bar.sync 	0;
	add.s32 	%r157, %r157, 128;
	add.s32 	%r156, %r156, 4;
	add.s32 	%r155, %r155, 1;
	setp.ne.s32 	%p14, %r155, 0;
	@%p14 bra 	$L__BB1_17;
	bra.uni 	$L__BB1_37;
$L__BB1_20:
	setp.lt.s32 	%p15, %r5, 1;
	@%p15 bra 	$L__BB1_37;
	and.b32  	%r15, %r5, 3;
	setp.lt.u32 	%p16, %r5, 4;
	mov.b32 	%r150, 0;
	@%p16 bra 	$L__BB1_32;
	and.b32  	%r150, %r5, 2147483644;
	neg.s32 	%r146, %r150;
	add.s32 	%r116, %r74, %r75;
	add.s32 	%r145, %r116, 8;
	add.s32 	%r119, %r77, %r81;
	add.s32 	%r144, %r119, 256;
$L__BB1_23:
	ld.shared.u32 	%r120, [%r145+-8];
	ld.shared.u32 	%r121, [%r144+-256];
	add.s32 	%r23, %r121, %r120;
	ld.shared.u32 	%r122, [%r9];
	setp.ge.s32 	%p17, %r23, %r122;
	@%p17 bra 	$L__BB1_25;
	st.shared.u32 	[%r9], %r23;
$L__BB1_25:
	bar.sync 	0;
	ld.shared.u32 	%r123, [%r145+-4];
	ld.shared.u32 	%r124, [%r144+-128];
	add.s32 	%r24, %r124, %r123;
	ld.shared.u32 	%r125, [%r9];
	setp.ge.s32 	%p18, %r24, %r125;
	@%p18 bra 	$L__BB1_27;
	st.shared.u32 	[%r9], %r24;
$L__BB1_27:
	bar.sync 	0;
	ld.shared.u32 	%r126, [%r145];
	ld.shared.u32 	%r127, [%r144];
	add.s32 	%r25, %r127, %r126;
	ld.shared.u32 	%r128, [%r9];
	setp.ge.s32 	%p19, %r25, %r128;
	@%p19 bra 	$L__BB1_29;
	st.shared.u32 	[%r9], %r25;
$L__BB1_29:
	bar.sync 	0;
	ld.shared.u32 	%r129, [%r145+4];
	ld.shared.u32 	%r130, [%r144+128];
	add.s32 	%r26, %r130, %r129;
	ld.shared.u32 	%r131, [%r9];
	setp.ge.s32 	%p20, %r26, %r131;
	@%p20 bra 	$L__BB1_31;
	st.shared.u32 	[%r9], %r26;
$L__BB1_31:
	bar.sync 	0;
	add.s32 	%r146, %r146, 4;
	add.s32 	%r145, %r145, 16;
	add.s32 	%r144, %r144, 512;
	setp.eq.s32 	%p21, %r146, 0;
	@%p21 bra 	$L__BB1_32;
	bra.uni 	$L__BB1_23;
$L__BB1_32:
	setp.eq.s32 	%p22, %r15, 0;
	@%p22 bra 	$L__BB1_37;
	shl.b32 	%r132, %r150, 7;
	add.s32 	%r134, %r132, %r77;
	add.s32 	%r153, %r81, %r134;
	shl.b32 	%r137, %r150, 2;
	add.s32 	%r138, %r74, %r137;
	add.s32 	%r152, %r75, %r138;
	neg.s32 	%r151, %r15;
$L__BB1_34:
	.pragma "nounroll";
	ld.shared.u32 	%r140, [%r152];
	ld.shared.u32 	%r141, [%r153];
	add.s32 	%r47, %r141, %r140;
	ld.shared.u32 	%r142, [%r9];
	setp.ge.s32 	%p23, %r47, %r142;
	@%p23 bra 	$L__BB1_36;
	st.shared.u32 	[%r9], %r47;
$L__BB1_36:
	bar.sync 	0;
	add.s32 	%r153, %r153, 128;
	add.s32 	%r152, %r152, 4;
	add.s32 	%r151, %r151, 1;
	setp.eq.s32 	%p24, %r151, 0;
	@%p24 bra 	$L__BB1_37;
	bra.uni 	$L__BB1_34;
$L__BB1_37:
	ld.shared.u32 	%r143, [%r9];
	st.global.u32 	[%rd1], %r143;
$L__BB1_38:
	ret;

}
	// .globl	_Z14floyd_phaseIIIiPiii
.visible .entry _Z14floyd_phaseIIIiPiii(
	.param .u32 _Z14floyd_phaseIIIiPiii_param_0,
	.param .u64 .ptr .align 1 _Z14floyd_phaseIIIiPiii_param_1,
	.param .u32 _Z14floyd_phaseIIIiPiii_param_2,
	.param .u32 _Z14floyd_phaseIIIiPiii_param_3
)
{
	.reg .pred 	%p<14>;
	.reg .b32 	%r<162>;
	.reg .b64 	%rd<9>;
	// demoted variable
	.shared .align 4 .b8 _ZZ14floyd_phaseIIIiPiiiE3d_c[4096];
	// demoted variable
	.shared .align 4 .b8 _ZZ14floyd_phaseIIIiPiiiE3d_r[4096];
	ld.param.u32 	%r42, [_Z14floyd_phaseIIIiPiii_param_0];
	ld.param.u64 	%rd2, [_Z14floyd_phaseIIIiPiii_param_1];
	ld.param.u32 	%r43, [_Z14floyd_phaseIIIiPiii_param_2];
	ld.param.u32 	%r44, [_Z14floyd_phaseIIIiPiii_param_3];
	mov.u32 	%r1, %ctaid.x;
	setp.eq.s32 	%p1, %r1, %r42;
	mov.u32 	%r2, %ctaid.y;
	setp.eq.s32 	%p2, %r2, %r42;
	or.pred  	%p3, %p1, %p2;
	@%p3 bra 	$L__BB2_15;
	mul.lo.s32 	%r45, %r43, %r42;
	mov.u32 	%r46, %ntid.y;
	mov.u32 	%r3, %tid.y;
	mad.lo.s32 	%r47, %r46, %r2, %r3;
	mov.u32 	%r48, %ntid.x;
	mov.u32 	%r5, %tid.x;
	mad.lo.s32 	%r6, %r48, %r1, %r5;
	sub.s32 	%r49, %r44, %r45;
	min.s32 	%r7, %r49, %r43;
	add.s32 	%r8, %r45, %r3;
	add.s32 	%r50, %r45, %r5;
	max.s32 	%r51, %r8, %r50;
	max.s32 	%r52, %r51, %r47;
	max.s32 	%r53, %r6, %r52;
	setp.ge.s32 	%p4, %r53, %r44;
	@%p4 bra 	$L__BB2_15;
	cvta.to.global.u64 	%rd3, %rd2;
	mad.lo.s32 	%r54, %r8, %r44, %r6;
	mul.lo.s32 	%r55, %r44, %r47;
	add.s32 	%r56, %r55, %r50;
	add.s32 	%r57, %r55, %r6;
	mul.wide.s32 	%rd4, %r54, 4;
	add.s64 	%rd5, %rd3, %rd4;
	ld.global.u32 	%r58, [%rd5];
	shl.b32 	%r59, %r3, 7;
	mov.u32 	%r60, _ZZ14floyd_phaseIIIiPiiiE3d_r;
	add.s32 	%r61, %r60, %r59;
	shl.b32 	%r62, %r5, 2;
	add.s32 	%r63, %r61, %r62;
	st.shared.u32 	[%r63], %r58;
	mul.wide.s32 	%rd6, %r56, 4;
	add.s64 	%rd7, %rd3, %rd6;
	ld.global.u32 	%r64, [%rd7];
	mov.u32 	%r65, _ZZ14floyd_phaseIIIiPiiiE3d_c;
	add.s32 	%r10, %r65, %r59;
	add.s32 	%r66, %r10, %r62;
	st.shared.u32 	[%r66], %r64;
	mul.wide.s32 	%rd8, %r57, 4;
	add.s64 	%rd1, %rd3, %rd8;
	ld.global.u32 	%r161, [%rd1];
	bar.sync 	0;
	setp.lt.s32 	%p5, %r7, 1;
	@%p5 bra 	$L__BB2_14;
	and.b32  	%r12, %r7, 7;
	setp.lt.u32 	%p6, %r7, 8;
	mov.b32 	%r156, 0;
	@%p6 bra 	$L__BB2_6;
	and.b32  	%r156, %r7, 2147483640;
	neg.s32 	%r150, %r156;
	add.s32 	%r71, %r59, %r65;
	add.s32 	%r149, %r71, 16;
	add.s32 	%r74, %r62, %r60;
	add.s32 	%r148, %r74, 512;
$L__BB2_5:
	.pragma "nounroll";
	ld.shared.u32 	%r75, [%r149+-16];
	ld.shared.u32 	%r76, [%r148+-512];
	add.s32 	%r77, %r76, %r75;
	min.s32 	%r78, %r77, %r161;
	bar.sync 	0;
	ld.shared.u32 	%r79, [%r149+-12];
	ld.shared.u32 	%r80, [%r148+-384];
	add.s32 	%r81, %r80, %r79;
	min.s32 	%r82, %r81, %r78;
	bar.sync 	0;
	ld.shared.u32 	%r83, [%r149+-8];
	ld.shared.u32 	%r84, [%r148+-256];
	add.s32 	%r85, %r84, %r83;
	min.s32 	%r86, %r85, %r82;
	bar.sync 	0;
	ld.shared.u32 	%r87, [%r149+-4];
	ld.shared.u32 	%r88, [%r148+-128];
	add.s32 	%r89, %r88, %r87;
	min.s32 	%r90, %r89, %r86;
	bar.sync 	0;
	ld.shared.u32 	%r91, [%r149];
	ld.shared.u32 	%r92, [%r148];
	add.s32 	%r93, %r92, %r91;
	min.s32 	%r94, %r93, %r90;
	bar.sync 	0;
	ld.shared.u32 	%r95, [%r149+4];
	ld.shared.u32 	%r96, [%r148+128];
	add.s32 	%r97, %r96, %r95;
	min.s32 	%r98, %r97, %r94;
	bar.sync 	0;
	ld.shared.u32 	%r99, [%r149+8];
	ld.shared.u32 	%r100, [%r148+256];
	add.s32 	%r101, %r100, %r99;
	min.s32 	%r102, %r101, %r98;
	bar.sync 	0;
	ld.shared.u32 	%r103, [%r149+12];
	ld.shared.u32 	%r104, [%r148+384];
	add.s32 	%r105, %r104, %r103;
	min.s32 	%r161, %r105, %r102;
	bar.sync 	0;
	add.s32 	%r150, %r150, 8;
	add.s32 	%r149, %r149, 32;
	add.s32 	%r148, %r148, 1024;
	setp.ne.s32 	%p7, %r150, 0;
	@%p7 bra 	$L__BB2_5;
$L__BB2_6:
	setp.eq.s32 	%p8, %r12, 0;
	@%p8 bra 	$L__BB2_14;
	add.s32 	%r28, %r60, %r62;
	and.b32  	%r29, %r7, 3;
	setp.lt.u32 	%p9, %r12, 4;
	@%p9 bra 	$L__BB2_9;
	shl.b32 	%r109, %r156, 2;
	add.s32 	%r110, %r10, %r109;
	ld.shared.u32 	%r111, [%r110];
	shl.b32 	%r112, %r156, 7;
	add.s32 	%r113, %r28, %r112;
	ld.shared.u32 	%r114, [%r113];
	add.s32 	%r115, %r114, %r111;
	min.s32 	%r116, %r115, %r161;
	bar.sync 	0;
	ld.shared.u32 	%r117, [%r110+4];
	ld.shared.u32 	%r118, [%r113+128];
	add.s32 	%r119, %r118, %r117;
	min.s32 	%r120, %r119, %r116;
	bar.sync 	0;
	ld.shared.u32 	%r121, [%r110+8];
	ld.shared.u32 	%r122, [%r113+256];
	add.s32 	%r123, %r122, %r121;
	min.s32 	%r124, %r123, %r120;
	bar.sync 	0;
	ld.shared.u32 	%r125, [%r110+12];
	ld.shared.u32 	%r126, [%r113+384];
	add.s32 	%r127, %r126, %r125;
	min.s32 	%r161, %r127, %r124;
	bar.sync 	0;
	add.s32 	%r156, %r156, 4;
$L__BB2_9:
	setp.eq.s32 	%p10, %r29, 0;
	@%p10 bra 	$L__BB2_14;
	setp.eq.s32 	%p11, %r29, 1;
	@%p11 bra 	$L__BB2_12;
	shl.b32 	%r129, %r156, 2;
	add.s32 	%r130, %r10, %r129;
	ld.shared.u32 	%r131, [%r130];
	shl.b32 	%r132, %r156, 7;
	add.s32 	%r133, %r28, %r132;
	ld.shared.u32 	%r134, [%r133];
	add.s32 	%r135, %r134, %r131;
	min.s32 	%r136, %r135, %r161;
	bar.sync 	0;
	ld.shared.u32 	%r137, [%r130+4];
	ld.shared.u32 	%r138, [%r133+128];
	add.s32 	%r139, %r138, %r137;
	min.s32 	%r161, %r139, %r136;
	bar.sync 	0;
	add.s32 	%r156, %r156, 2;
$L__BB2_12:
	and.b32  	%r140, %r7, 1;
	setp.eq.b32 	%p12, %r140, 1;
	not.pred 	%p13, %p12;
	@%p13 bra 	$L__BB2_14;
	shl.b32 	%r141, %r156, 2;
	add.s32 	%r142, %r10, %r141;
	ld.shared.u32 	%r143, [%r142];
	shl.b32 	%r144, %r156, 7;
	add.s32 	%r145, %r28, %r144;
	ld.shared.u32 	%r146, [%r145];
	add.s32 	%r147, %r146, %r143;
	min.s32 	%r161, %r147, %r161;
	bar.sync 	0;
$L__BB2_14:
	st.global.u32 	[%rd1], %r161;
$L__BB2_15:
	ret;

}


// ===== COMPILED SASS (sm_100) =====

	.target	sm_100

	.elftype	@"ET_EXEC"


//--------------------- .note.nv.tkinfo           --------------------------
	.section	.note.nv.tkinfo,"",@"SHT_NOTE"
	.sectionflags	@"SHF_NOTE_NV_TKINFO"
	.tkinfo
        /*0018*/ 	.word	0x00000002
        /*0030*/ 	.string	""
        /*0030*/ 	.string	"ptxas"
        /*0030*/ 	.string	"Cuda compilation tools, release 13.0, V13.0.88"
        /*0030*/ 	.string	"Build cuda_13.0.r13.0/compiler.36424714_0"
        /*0030*/ 	.string	"-arch sm_100 -m 64 "



//--------------------- .note.nv.cuinfo           --------------------------
	.section	.note.nv.cuinfo,"",@"SHT_NOTE"
	.sectionflags	@"SHF_NOTE_NV_CUINFO"
        /*0018*/ 	.short	0x0002
        /*001a*/ 	.short	0x0064
        /*001c*/ 	.short	0x0082
	.zero		2


//--------------------- .nv.info                  --------------------------
	.section	.nv.info,"",@"SHT_CUDA_INFO"
	.align	4


	//----- nvinfo : EIATTR_REGCOUNT
	.align		4
        /*0000*/ 	.byte	0x04, 0x2f
        /*0002*/ 	.short	(.L_1 - .L_0)
	.align		4
.L_0:
        /*0004*/ 	.word	index@(_Z12floyd_phaseIiPiii)
        /*0008*/ 	.word	0x00000014


	//----- nvinfo : EIATTR_FRAME_SIZE
	.align		4
.L_1:
        /*000c*/ 	.byte	0x04, 0x11
        /*000e*/ 	.short	(.L_3 - .L_2)
	.align		4
.L_2:
        /*0010*/ 	.word	index@(_Z12floyd_phaseIiPiii)
        /*0014*/ 	.word	0x00000000


	//----- nvinfo : EIATTR_REGCOUNT
	.align		4
.L_3:
        /*0018*/ 	.byte	0x04, 0x2f
        /*001a*/ 	.short	(.L_5 - .L_4)
	.align		4
.L_4:
        /*001c*/ 	.word	index@(_Z13floyd_phaseIIiPiii)
        /*0020*/ 	.word	0x00000014


	//----- nvinfo : EIATTR_FRAME_SIZE
	.align		4
.L_5:
        /*0024*/ 	.byte	0x04, 0x11
        /*0026*/ 	.short	(.L_7 - .L_6)
	.align		4
.L_6:
        /*0028*/ 	.word	index@(_Z13floyd_phaseIIiPiii)
        /*002c*/ 	.word	0x00000000


	//----- nvinfo : EIATTR_REGCOUNT
	.align		4
.L_7:
        /*0030*/ 	.byte	0x04, 0x2f
        /*0032*/ 	.short	(.L_9 - .L_8)
	.align		4
.L_8:
        /*0034*/ 	.word	index@(_Z14floyd_phaseIIIiPiii)
        /*0038*/ 	.word	0x0000001c


	//----- nvinfo : EIATTR_FRAME_SIZE
	.align		4
.L_9:
        /*003c*/ 	.byte	0x04, 0x11
        /*003e*/ 	.short	(.L_11 - .L_10)
	.align		4
.L_10:
        /*0040*/ 	.word	index@(_Z14floyd_phaseIIIiPiii)
        /*0044*/ 	.word	0x00000000


	//----- nvinfo : EIATTR_MIN_STACK_SIZE
	.align		4
.L_11:
        /*0048*/ 	.byte	0x04, 0x12
        /*004a*/ 	.short	(.L_13 - .L_12)
	.align		4
.L_12:
        /*004c*/ 	.word	index@(_Z14floyd_phaseIIIiPiii)
        /*0050*/ 	.word	0x00000000


	//----- nvinfo : EIATTR_MIN_STACK_SIZE
	.align		4
.L_13:
        /*0054*/ 	.byte	0x04, 0x12
        /*0056*/ 	.short	(.L_15 - .L_14)
	.align		4
.L_14:
        /*0058*/ 	.word	index@(_Z13floyd_phaseIIiPiii)
        /*005c*/ 	.word	0x00000000


	//----- nvinfo : EIATTR_MIN_STACK_SIZE
	.align		4
.L_15:
        /*0060*/ 	.byte	0x04, 0x12
        /*0062*/ 	.short	(.L_17 - .L_16)
	.align		4
.L_16:
        /*0064*/ 	.word	index@(_Z12floyd_phaseIiPiii)
        /*0068*/ 	.word	0x00000000
.L_17:


//--------------------- .nv.compat                --------------------------
	.section	.nv.compat,"",@"SHT_CUDA_COMPAT_INFO"
	.align	4
        /*0000*/ 	.byte	0x02, 0x09, 0x00, 0x00, 0x02, 0x02, 0x01, 0x00, 0x02, 0x05, 0x05, 0x00, 0x03, 0x07, 0x01, 0x01
        /*0010*/ 	.byte	0x02, 0x03, 0x00, 0x00, 0x02, 0x06, 0x01, 0x00, 0x04, 0x0b, 0x08, 0x00, 0x09, 0x00, 0x00, 0x00
        /*0020*/ 	.byte	0x00, 0x00, 0x00, 0x00


//--------------------- .nv.info._Z14floyd_phaseIIIiPiii --------------------------
	.section	.nv.info._Z14floyd_phaseIIIiPiii,"",@"SHT_CUDA_INFO"
	.sectionflags	@""
	.align	4


	//----- nvinfo : EIATTR_CUDA_API_VERSION
	.align		4
        /*0000*/ 	.byte	0x04, 0x37
        /*0002*/ 	.short	(.L_19 - .L_18)
.L_18:
        /*0004*/ 	.word	0x00000082


	//----- nvinfo : EIATTR_KPARAM_INFO
	.align		4
.L_19:
        /*0008*/ 	.byte	0x04, 0x17
        /*000a*/ 	.short	(.L_21 - .L_20)
.L_20:
        /*000c*/ 	.word	0x00000000
        /*0010*/ 	.short	0x0003
        /*0012*/ 	.short	0x0014
        /*0014*/ 	.byte	0x00, 0xf0, 0x11, 0x00


	//----- nvinfo : EIATTR_KPARAM_INFO
	.align		4
.L_21:
        /*0018*/ 	.byte	0x04, 0x17
        /*001a*/ 	.short	(.L_23 - .L_22)
.L_22:
        /*001c*/ 	.word	0x00000000
        /*0020*/ 	.short	0x0002
        /*0022*/ 	.short	0x0010
        /*0024*/ 	.byte	0x00, 0xf0, 0x11, 0x00


	//----- nvinfo : EIATTR_KPARAM_INFO
	.align		4
.L_23:
        /*0028*/ 	.byte	0x04, 0x17
        /*002a*/ 	.short	(.L_25 - .L_24)
.L_24:
        /*002c*/ 	.word	0x00000000
        /*0030*/ 	.short	0x0001
        /*0032*/ 	.short	0x0008
        /*0034*/ 	.byte	0x00, 0xf5, 0x21, 0x00


	//----- nvinfo : EIATTR_KPARAM_INFO
	.align		4
.L_25:
        /*0038*/ 	.byte	0x04, 0x17
        /*003a*/ 	.short	(.L_27 - .L_26)
.L_26:
        /*003c*/ 	.word	0x00000000
        /*0040*/ 	.short	0x0000
        /*0042*/ 	.short	0x0000
        /*0044*/ 	.byte	0x00, 0xf0, 0x11, 0x00


	//----- nvinfo : EIATTR_SPARSE_MMA_MASK
	.align		4
.L_27:
        /*0048*/ 	.byte	0x03, 0x50
        /*004a*/ 	.short	0x0000


	//----- nvinfo : EIATTR_MAXREG_COUNT
	.align		4
        /*004c*/ 	.byte	0x03, 0x1b
        /*004e*/ 	.short	0x00ff


	//----- nvinfo : EIATTR_NUM_BARRIERS
	.align		4
        /*0050*/ 	.byte	0x02, 0x4c
        /*0052*/ 	.byte	0x01
	.zero		1


	//----- nvinfo : EIATTR_MERCURY_ISA_VERSION
	.align		4
        /*0054*/ 	.byte	0x03, 0x5f
        /*0056*/ 	.short	0x0101


	//----- nvinfo : EIATTR_VRC_CTA_INIT_COUNT
	.align		4
        /*0058*/ 	.byte	0x02, 0x4a
	.zero		1
	.zero		1


	//----- nvinfo : EIATTR_EXIT_INSTR_OFFSETS
	.align		4
        /*005c*/ 	.byte	0x04, 0x1c
        /*005e*/ 	.short	(.L_29 - .L_28)


	//   ....[0]....
.L_28:
        /*0060*/ 	.word	0x00000060


	//   ....[1]....
        /*0064*/ 	.word	0x00000160


	//   ....[2]....
        /*0068*/ 	.word	0x000008f0


	//----- nvinfo : EIATTR_CBANK_PARAM_SIZE
	.align		4
.L_29:
        /*006c*/ 	.byte	0x03, 0x19
        /*006e*/ 	.short	0x0018


	//----- nvinfo : EIATTR_PARAM_CBANK
	.align		4
        /*0070*/ 	.byte	0x04, 0x0a
        /*0072*/ 	.short	(.L_31 - .L_30)
	.align		4
.L_30:
        /*0074*/ 	.word	index@(.nv.constant0._Z14floyd_phaseIIIiPiii)
        /*0078*/ 	.short	0x0380
        /*007a*/ 	.short	0x0018


	//----- nvinfo : EIATTR_SW_WAR
	.align		4
.L_31:
        /*007c*/ 	.byte	0x04, 0x36
        /*007e*/ 	.short	(.L_33 - .L_32)
.L_32:
        /*0080*/ 	.word	0x00000008
.L_33:


//--------------------- .nv.info._Z13floyd_phaseIIiPiii --------------------------
	.section	.nv.info._Z13floyd_phaseIIiPiii,"",@"SHT_CUDA_INFO"
	.sectionflags	@""
	.align	4


	//----- nvinfo : EIATTR_CUDA_API_VERSION
	.align		4
        /*0000*/ 	.byte	0x04, 0x37
        /*0002*/ 	.short	(.L_35 - .L_34)
.L_34:
        /*0004*/ 	.word	0x00000082


	//----- nvinfo : EIATTR_KPARAM_INFO
	.align		4
.L_35:
        /*0008*/ 	.byte	0x04, 0x17
        /*000a*/ 	.short	(.L_37 - .L_36)
.L_36:
        /*000c*/ 	.word	0x00000000
        /*0010*/ 	.short	0x0003
        /*0012*/ 	.short	0x0014
        /*0014*/ 	.byte	0x00, 0xf0, 0x11, 0x00


	//----- nvinfo : EIATTR_KPARAM_INFO
	.align		4
.L_37:
        /*0018*/ 	.byte	0x04, 0x17
        /*001a*/ 	.short	(.L_39 - .L_38)
.L_38:
        /*001c*/ 	.word	0x00000000
        /*0020*/ 	.short	0x0002
        /*0022*/ 	.short	0x0010
        /*0024*/ 	.byte	0x00, 0xf0, 0x11, 0x00


	//----- nvinfo : EIATTR_KPARAM_INFO
	.align		4
.L_39:
        /*0028*/ 	.byte	0x04, 0x17
        /*002a*/ 	.short	(.L_41 - .L_40)
.L_40:
        /*002c*/ 	.word	0x00000000
        /*0030*/ 	.short	0x0001
        /*0032*/ 	.short	0x0008
        /*0034*/ 	.byte	0x00, 0xf5, 0x21, 0x00


	//----- nvinfo : EIATTR_KPARAM_INFO
	.align		4
.L_41:
        /*0038*/ 	.byte	0x04, 0x17
        /*003a*/ 	.short	(.L_43 - .L_42)
.L_42:
        /*003c*/ 	.word	0x00000000
        /*0040*/ 	.short	0x0000
        /*0042*/ 	.short	0x0000
        /*0044*/ 	.byte	0x00, 0xf0, 0x11, 0x00


	//----- nvinfo : EIATTR_SPARSE_MMA_MASK
	.align		4
.L_43:
        /*0048*/ 	.byte	0x03, 0x50
        /*004a*/ 	.short	0x0000


	//----- nvinfo : EIATTR_MAXREG_COUNT
	.align		4
        /*004c*/ 	.byte	0x03, 0x1b
        /*004e*/ 	.short	0x00ff


	//----- nvinfo : EIATTR_NUM_BARRIERS
	.align		4
        /*0050*/ 	.byte	0x02, 0x4c
        /*0052*/ 	.byte	0x01
	.zero		1


	//----- nvinfo : EIATTR_MERCURY_ISA_VERSION
	.align		4
        /*0054*/ 	.byte	0x03, 0x5f
        /*0056*/ 	.short	0x0101


	//----- nvinfo : EIATTR_VRC_CTA_INIT_COUNT
	.align		4
        /*0058*/ 	.byte	0x02, 0x4a
	.zero		1
	.zero		1


	//----- nvinfo : EIATTR_EXIT_INSTR_OFFSETS
	.align		4
        /*005c*/ 	.byte	0x04, 0x1c
        /*005e*/ 	.short	(.L_45 - .L_44)


	//   ....[0]....
.L_44:
        /*0060*/ 	.word	0x00000040


	//   ....[1]....
        /*0064*/ 	.word	0x00000120


	//   ....[2]....
        /*0068*/ 	.word	0x00000f90


	//----- nvinfo : EIATTR_CBANK_PARAM_SIZE
	.align		4
.L_45:
        /*006c*/ 	.byte	0x03, 0x19
        /*006e*/ 	.short	0x0018


	//----- nvinfo : EIATTR_PARAM_CBANK
	.align		4
        /*0070*/ 	.byte	0x04, 0x0a
        /*0072*/ 	.short	(.L_47 - .L_46)
	.align		4
.L_46:
        /*0074*/ 	.word	index@(.nv.constant0._Z13floyd_phaseIIiPiii)
        /*0078*/ 	.short	0x0380
        /*007a*/ 	.short	0x0018


	//----- nvinfo : EIATTR_SW_WAR
	.align		4
.L_47:
        /*007c*/ 	.byte	0x04, 0x36
        /*007e*/ 	.short	(.L_49 - .L_48)
.L_48:
        /*0080*/ 	.word	0x00000008
.L_49:


//--------------------- .nv.info._Z12floyd_phaseIiPiii --------------------------
	.section	.nv.info._Z12floyd_phaseIiPiii,"",@"SHT_CUDA_INFO"
	.sectionflags	@""
	.align	4


	//----- nvinfo : EIATTR_CUDA_API_VERSION
	.align		4
        /*0000*/ 	.byte	0x04, 0x37
        /*0002*/ 	.short	(.L_51 - .L_50)
.L_50:
        /*0004*/ 	.word	0x00000082


	//----- nvinfo : EIATTR_KPARAM_INFO
	.align		4
.L_51:
        /*0008*/ 	.byte	0x04, 0x17
        /*000a*/ 	.short	(.L_53 - .L_52)
.L_52:
        /*000c*/ 	.word	0x00000000
        /*0010*/ 	.short	0x0003
        /*0012*/ 	.short	0x0014
        /*0014*/ 	.byte	0x00, 0xf0, 0x11, 0x00


	//----- nvinfo : EIATTR_KPARAM_INFO
	.align		4
.L_53:
        /*0018*/ 	.byte	0x04, 0x17
        /*001a*/ 	.short	(.L_55 - .L_54)
.L_54:
        /*001c*/ 	.word	0x00000000
        /*0020*/ 	.short	0x0002
        /*0022*/ 	.short	0x0010
        /*0024*/ 	.byte	0x00, 0xf0, 0x11, 0x00


	//----- nvinfo : EIATTR_KPARAM_INFO
	.align		4
.L_55:
        /*0028*/ 	.byte	0x04, 0x17
        /*002a*/ 	.short	(.L_57 - .L_56)
.L_56:
        /*002c*/ 	.word	0x00000000
        /*0030*/ 	.short	0x0001
        /*0032*/ 	.short	0x0008
        /*0034*/ 	.byte	0x00, 0xf5, 0x21, 0x00


	//----- nvinfo : EIATTR_KPARAM_INFO
	.align		4
.L_57:
        /*0038*/ 	.byte	0x04, 0x17
        /*003a*/ 	.short	(.L_59 - .L_58)
.L_58:
        /*003c*/ 	.word	0x00000000
        /*0040*/ 	.short	0x0000
        /*0042*/ 	.short	0x0000
        /*0044*/ 	.byte	0x00, 0xf0, 0x11, 0x00


	//----- nvinfo : EIATTR_SPARSE_MMA_MASK
	.align		4
.L_59:
        /*0048*/ 	.byte	0x03, 0x50
        /*004a*/ 	.short	0x0000


	//----- nvinfo : EIATTR_MAXREG_COUNT
	.align		4
        /*004c*/ 	.byte	0x03, 0x1b
        /*004e*/ 	.short	0x00ff


	//----- nvinfo : EIATTR_NUM_BARRIERS
	.align		4
        /*0050*/ 	.byte	0x02, 0x4c
        /*0052*/ 	.byte	0x01
	.zero		1


	//----- nvinfo : EIATTR_MERCURY_ISA_VERSION
	.align		4
        /*0054*/ 	.byte	0x03, 0x5f
        /*0056*/ 	.short	0x0101


	//----- nvinfo : EIATTR_VRC_CTA_INIT_COUNT
	.align		4
        /*0058*/ 	.byte	0x02, 0x4a
	.zero		1
	.zero		1


	//----- nvinfo : EIATTR_EXIT_INSTR_OFFSETS
	.align		4
        /*005c*/ 	.byte	0x04, 0x1c
        /*005e*/ 	.short	(.L_61 - .L_60)


	//   ....[0]....
.L_60:
        /*0060*/ 	.word	0x000000c0


	//   ....[1]....
        /*0064*/ 	.word	0x000005b0


	//----- nvinfo : EIATTR_CBANK_PARAM_SIZE
	.align		4
.L_61:
        /*0068*/ 	.byte	0x03, 0x19
        /*006a*/ 	.short	0x0018


	//----- nvinfo : EIATTR_PARAM_CBANK
	.align		4
        /*006c*/ 	.byte	0x04, 0x0a
        /*006e*/ 	.short	(.L_63 - .L_62)
	.align		4
.L_62:
        /*0070*/ 	.word	index@(.nv.constant0._Z12floyd_phaseIiPiii)
        /*0074*/ 	.short	0x0380
        /*0076*/ 	.short	0x0018


	//----- nvinfo : EIATTR_SW_WAR
	.align		4
.L_63:
        /*0078*/ 	.byte	0x04, 0x36
        /*007a*/ 	.short	(.L_65 - .L_64)
.L_64:
        /*007c*/ 	.word	0x00000008
.L_65:


//--------------------- .nv.callgraph             --------------------------
	.section	.nv.callgraph,"",@"SHT_CUDA_CALLGRAPH"
	.align	4
	.sectionentsize	8
	.align		4
        /*0000*/ 	.word	0x00000000
	.align		4
        /*0004*/ 	.word	0xffffffff
	.align		4
        /*0008*/ 	.word	0x00000000
	.align		4
        /*000c*/ 	.word	0xfffffffe
	.align		4
        /*0010*/ 	.word	0x00000000
	.align		4
        /*0014*/ 	.word	0xfffffffd
	.align		4
        /*0018*/ 	.word	0x00000000
	.align		4
        /*001c*/ 	.word	0xfffffffc


//--------------------- .text._Z14floyd_phaseIIIiPiii --------------------------
	.section	.text._Z14floyd_phaseIIIiPiii,"ax",@progbits
	.align	128
        .global         _Z14floyd_phaseIIIiPiii
        .type           _Z14floyd_phaseIIIiPiii,@function
        .size           _Z14floyd_phaseIIIiPiii,(.L_x_20 - _Z14floyd_phaseIIIiPiii)
        .other          _Z14floyd_phaseIIIiPiii,@"STO_CUDA_ENTRY STV_DEFAULT"
_Z14floyd_phaseIIIiPiii:
.text._Z14floyd_phaseIIIiPiii:
[----:B------:R-:W-:Y:S08]  /*0000*/  LDC R1, c[0x0][0x37c] ;  /* 0x0000df00ff017b82 */ /* 0x000ff00000000800 */
[----:B------:R-:W0:Y:S08]  /*0010*/  S2UR UR5, SR_CTAID.Y ;  /* 0x00000000000579c3 */ /* 0x000e300000002600 */
[----:B------:R-:W0:Y:S08]  /*0020*/  LDC R7, c[0x0][0x380] ;  /* 0x0000e000ff077b82 */ /* 0x000e300000000800 */
[----:B------:R-:W1:Y:S01]  /*0030*/  S2UR UR4, SR_CTAID.X ;  /* 0x00000000000479c3 */ /* 0x000e620000002500 */
[----:B0-----:R-:W-:-:S04]  /*0040*/  ISETP.NE.AND P0, PT, R7, UR5, PT ;  /* 0x0000000507007c0c */ /* 0x001fc8000bf05270 */
[----:B-1----:R-:W-:-:S13]  /*0050*/  ISETP.EQ.OR P0, PT, R7, UR4, !P0 ;  /* 0x0000000407007c0c */ /* 0x002fda000c702670 */
[----:B------:R-:W-:Y:S05]  /*0060*/  @P0 EXIT ;  /* 0x000000000000094d */ /* 0x000fea0003800000 */
[----:B------:R-:W0:Y:S01]  /*0070*/  S2R R12, SR_TID.Y ;  /* 0x00000000000c7919 */ /* 0x000e220000002200 */
[----:B------:R-:W0:Y:S01]  /*0080*/  LDC R5, c[0x0][0x364] ;  /* 0x0000d900ff057b82 */ /* 0x000e220000000800 */
[----:B------:R-:W1:Y:S01]  /*0090*/  LDCU.64 UR6, c[0x0][0x390] ;  /* 0x00007200ff0677ac */ /* 0x000e620008000a00 */
[----:B------:R-:W2:Y:S06]  /*00a0*/  S2R R0, SR_TID.X ;  /* 0x0000000000007919 */ /* 0x000eac0000002100 */
[----:B------:R-:W3:Y:S01]  /*00b0*/  LDC R3, c[0x0][0x360] ;  /* 0x0000d800ff037b82 */ /* 0x000ee20000000800 */
[----:B-1----:R-:W-:-:S04]  /*00c0*/  IMAD R4, RZ, RZ, -UR6 ;  /* 0x80000006ff047e24 */ /* 0x002fc8000f8e02ff */
[----:B------:R-:W-:-:S05]  /*00d0*/  IMAD R4, R7, R4, UR7 ;  /* 0x0000000707047e24 */ /* 0x000fca000f8e0204 */
[----:B------:R-:W-:Y:S01]  /*00e0*/  VIMNMX R4, PT, PT, R4, UR6, PT ;  /* 0x0000000604047c48 */ /* 0x000fe2000bfe0100 */
[--C-:B0-----:R-:W-:Y:S02]  /*00f0*/  IMAD R5, R5, UR5, R12.reuse ;  /* 0x0000000505057c24 */ /* 0x101fe4000f8e020c */
[C---:B------:R-:W-:Y:S02]  /*0100*/  IMAD R6, R7.reuse, UR6, R12 ;  /* 0x0000000607067c24 */ /* 0x040fe4000f8e020c */
[--C-:B--2---:R-:W-:Y:S02]  /*0110*/  IMAD R10, R7, UR6, R0.reuse ;  /* 0x00000006070a7c24 */ /* 0x104fe4000f8e0200 */
[----:B---3--:R-:W-:-:S03]  /*0120*/  IMAD R8, R3, UR4, R0 ;  /* 0x0000000403087c24 */ /* 0x008fc6000f8e0200 */
[----:B------:R-:W-:-:S04]  /*0130*/  VIMNMX3 R3, R6, R10, R5, !PT ;  /* 0x0000000a0603720f */ /* 0x000fc80007800105 */
[----:B------:R-:W-:-:S04]  /*0140*/  VIMNMX R3, PT, PT, R8, R3, !PT ;  /* 0x0000000308037248 */ /* 0x000fc80007fe0100 */
[----:B------:R-:W-:-:S13]  /*0150*/  ISETP.GE.AND P0, PT, R3, UR7, PT ;  /* 0x0000000703007c0c */ /* 0x000fda000bf06270 */
[----:B------:R-:W-:Y:S05]  /*0160*/  @P0 EXIT ;  /* 0x000000000000094d */ /* 0x000fea0003800000 */
[----:B------:R-:W0:Y:S01]  /*0170*/  LDC.64 R2, c[0x0][0x388] ;  /* 0x0000e200ff027b82 */ /* 0x000e220000000a00 */
[----:B------:R-:W1:Y:S01]  /*0180*/  LDCU.64 UR8, c[0x0][0x358] ;  /* 0x00006b00ff0877ac */ /* 0x000e620008000a00 */
[----:B------:R-:W-:Y:S02]  /*0190*/  IMAD R7, R6, UR7, R8 ;  /* 0x0000000706077c24 */ /* 0x000fe4000f8e0208 */
[----:B------:R-:W-:Y:S02]  /*01a0*/  IMAD R11, R5, UR7, R10 ;  /* 0x00000007050b7c24 */ /* 0x000fe4000f8e020a */
[----:B0-----:R-:W-:-:S04]  /*01b0*/  IMAD.WIDE R6, R7, 0x4, R2 ;  /* 0x0000000407067825 */ /* 0x001fc800078e0202 */
[----:B------:R-:W-:Y:S02]  /*01c0*/  IMAD.WIDE R10, R11, 0x4, R2 ;  /* 0x000000040b0a7825 */ /* 0x000fe400078e0202 */
[----:B-1----:R0:W2:Y:S04]  /*01d0*/  LDG.E R6, desc[UR8][R6.64] ;  /* 0x0000000806067981 */ /* 0x0020a8000c1e1900 */
[----:B------:R-:W3:Y:S01]  /*01e0*/  LDG.E R10, desc[UR8][R10.64] ;  /* 0x000000080a0a7981 */ /* 0x000ee2000c1e1900 */
[----:B------:R-:W1:Y:S01]  /*01f0*/  S2UR UR6, SR_CgaCtaId ;  /* 0x00000000000679c3 */ /* 0x000e620000008800 */
[----:B------:R-:W-:Y:S01]  /*0200*/  UMOV UR4, 0x400 ;  /* 0x0000040000047882 */ /* 0x000fe20000000000 */
[----:B------:R-:W-:Y:S01]  /*0210*/  IMAD R5, R5, UR7, R8 ;  /* 0x0000000705057c24 */ /* 0x000fe2000f8e0208 */
[----:B------:R-:W-:Y:S01]  /*0220*/  UIADD3 UR5, UPT, UPT, UR4, 0x1000, URZ ;  /* 0x0000100004057890 */ /* 0x000fe2000fffe0ff */
[----:B------:R-:W-:-:S02]  /*0230*/  ISETP.GE.AND P0, PT, R4, 0x1, PT ;  /* 0x000000010400780c */ /* 0x000fc40003f06270 */
[----:B------:R-:W-:-:S05]  /*0240*/  IMAD.WIDE R2, R5, 0x4, R2 ;  /* 0x0000000405027825 */ /* 0x000fca00078e0202 */
[----:B------:R4:W5:Y:S01]  /*0250*/  LDG.E R9, desc[UR8][R2.64] ;  /* 0x0000000802097981 */ /* 0x000962000c1e1900 */
[----:B-1----:R-:W-:Y:S02]  /*0260*/  ULEA UR5, UR6, UR5, 0x18 ;  /* 0x0000000506057291 */ /* 0x002fe4000f8ec0ff */
[----:B------:R-:W-:-:S04]  /*0270*/  ULEA UR4, UR6, UR4, 0x18 ;  /* 0x0000000406047291 */ /* 0x000fc8000f8ec0ff */
[C---:B------:R-:W-:Y:S02]  /*0280*/  LEA R13, R12.reuse, UR5, 0x7 ;  /* 0x000000050c0d7c11 */ /* 0x040fe4000f8e38ff */
[----:B------:R-:W-:-:S03]  /*0290*/  LEA R5, R12, UR4, 0x7 ;  /* 0x000000040c057c11 */ /* 0x000fc6000f8e38ff */
[C---:B------:R-:W-:Y:S02]  /*02a0*/  IMAD R13, R0.reuse, 0x4, R13 ;  /* 0x00000004000d7824 */ /* 0x040fe400078e020d */
[----:B0-----:R-:W-:-:S03]  /*02b0*/  IMAD R7, R0, 0x4, R5 ;  /* 0x0000000400077824 */ /* 0x001fc600078e0205 */
[----:B--2---:R4:W-:Y:S04]  /*02c0*/  STS [R13], R6 ;  /* 0x000000060d007388 */ /* 0x0049e80000000800 */
[----:B---3--:R4:W-:Y:S01]  /*02d0*/  STS [R7], R10 ;  /* 0x0000000a07007388 */ /* 0x0089e20000000800 */
[----:B------:R-:W-:Y:S06]  /*02e0*/  BAR.SYNC.DEFER_BLOCKING 0x0 ;  /* 0x0000000000007b1d */ /* 0x000fec0000010000 */
[----:B------:R-:W-:Y:S05]  /*02f0*/  @!P0 BRA `(.L_x_0) ;  /* 0x0000000400788947 */ /* 0x000fea0003800000 */
[C---:B------:R-:W-:Y:S01]  /*0300*/  ISETP.GE.U32.AND P1, PT, R4.reuse, 0x8, PT ;  /* 0x000000080400780c */ /* 0x040fe20003f26070 */
[----:B----4-:R-:W-:Y:S01]  /*0310*/  IMAD.MOV.U32 R6, RZ, RZ, RZ ;  /* 0x000000ffff067224 */ /* 0x010fe200078e00ff */
[----:B------:R-:W-:-:S04]  /*0320*/  LOP3.LUT R23, R4, 0x7, RZ, 0xc0, !PT ;  /* 0x0000000704177812 */ /* 0x000fc800078ec0ff */
[----:B------:R-:W-:-:S07]  /*0330*/  ISETP.NE.AND P0, PT, R23, RZ, PT ;  /* 0x000000ff1700720c */ /* 0x000fce0003f05270 */
[----:B------:R-:W-:Y:S06]  /*0340*/  @!P1 BRA `(.L_x_1) ;  /* 0x0000000000a89947 */ /* 0x000fec0003800000 */
[----:B------:R-:W-:Y:S01]  /*0350*/  LEA R8, R0, UR5, 0x2 ;  /* 0x0000000500087c11 */ /* 0x000fe2000f8e10ff */
[----:B------:R-:W-:Y:S01]  /*0360*/  VIADD R7, R5, 0x10 ;  /* 0x0000001005077836 */ /* 0x000fe20000000000 */
[----:B------:R-:W-:-:S03]  /*0370*/  LOP3.LUT R6, R4, 0x7ffffff8, RZ, 0xc0, !PT ;  /* 0x7ffffff804067812 */ /* 0x000fc600078ec0ff */
[----:B------:R-:W-:Y:S02]  /*0380*/  VIADD R8, R8, 0x200 ;  /* 0x0000020008087836 */ /* 0x000fe40000000000 */
[----:B------:R-:W-:-:S07]  /*0390*/  IMAD.MOV R10, RZ, RZ, -R6 ;  /* 0x000000ffff0a7224 */ /* 0x000fce00078e0a06 */
.L_x_2:
[----:B------:R-:W-:Y:S01]  /*03a0*/  LDS R18, [R7+-0x10] ;  /* 0xfffff00007127984 */ /* 0x000fe20000000800 */
[----:B------:R-:W-:-:S03]  /*03b0*/  VIADD R10, R10, 0x8 ;  /* 0x000000080a0a7836 */ /* 0x000fc60000000000 */
[----:B------:R-:W0:Y:S01]  /*03c0*/  LDS R17, [R8+-0x200] ;  /* 0xfffe000008117984 */ /* 0x000e220000000800 */
[----:B------:R-:W-:Y:S01]  /*03d0*/  BAR.SYNC.DEFER_BLOCKING 0x0 ;  /* 0x0000000000007b1d */ /* 0x000fe20000010000 */
[----:B------:R-:W-:-:S05]  /*03e0*/  ISETP.NE.AND P1, PT, R10, RZ, PT ;  /* 0x000000ff0a00720c */ /* 0x000fca0003f25270 */
[----:B------:R-:W-:Y:S04]  /*03f0*/  LDS R22, [R7+-0xc] ;  /* 0xfffff40007167984 */ /* 0x000fe80000000800 */
[----:B------:R-:W1:Y:S01]  /*0400*/  LDS R21, [R8+-0x180] ;  /* 0xfffe800008157984 */ /* 0x000e620000000800 */
[----:B------:R-:W-:Y:S01]  /*0410*/  BAR.SYNC.DEFER_BLOCKING 0x0 ;  /* 0x0000000000007b1d */ /* 0x000fe20000010000 */
[----:B0----5:R-:W-:-:S05]  /*0420*/  VIADDMNMX R19, R17, R18, R9, PT ;  /* 0x0000001211137246 */ /* 0x021fca0003800109 */
[----:B------:R-:W-:Y:S04]  /*0430*/  LDS R24, [R7+-0x8] ;  /* 0xfffff80007187984 */ /* 0x000fe80000000800 */
[----:B------:R-:W0:Y:S01]  /*0440*/  LDS R25, [R8+-0x100] ;  /* 0xffff000008197984 */ /* 0x000e220000000800 */
[----:B------:R-:W-:Y:S01]  /*0450*/  BAR.SYNC.DEFER_BLOCKING 0x0 ;  /* 0x0000000000007b1d */ /* 0x000fe20000010000 */
[----:B-1----:R-:W-:-:S05]  /*0460*/  VIADDMNMX R19, R21, R22, R19, PT ;  /* 0x0000001615137246 */ /* 0x002fca0003800113 */
[----:B------:R-:W-:Y:S04]  /*0470*/  LDS R16, [R7+-0x4] ;  /* 0xfffffc0007107984 */ /* 0x000fe80000000800 */
[----:B------:R-:W1:Y:S01]  /*0480*/  LDS R15, [R8+-0x80] ;  /* 0xffff8000080f7984 */ /* 0x000e620000000800 */
[----:B------:R-:W-:Y:S01]  /*0490*/  BAR.SYNC.DEFER_BLOCKING 0x0 ;  /* 0x0000000000007b1d */ /* 0x000fe20000010000 */
[----:B0-----:R-:W-:-:S05]  /*04a0*/  VIADDMNMX R19, R25, R24, R19, PT ;  /* 0x0000001819137246 */ /* 0x001fca0003800113 */
[----:B------:R-:W-:Y:S04]  /*04b0*/  LDS R14, [R7] ;  /* 0x00000000070e7984 */ /* 0x000fe80000000800 */
[----:B------:R-:W0:Y:S01]  /*04c0*/  LDS R13, [R8] ;  /* 0x00000000080d7984 */ /* 0x000e220000000800 */
[----:B------:R-:W-:Y:S01]  /*04d0*/  BAR.SYNC.DEFER_BLOCKING 0x0 ;  /* 0x0000000000007b1d */ /* 0x000fe20000010000 */
[----:B-1----:R-:W-:-:S05]  /*04e0*/  VIADDMNMX R15, R15, R16, R19, PT ;  /* 0x000000100f0f7246 */ /* 0x002fca0003800113 */
[----:B------:R-:W-:Y:S04]  /*04f0*/  LDS R12, [R7+0x4] ;  /* 0x00000400070c7984 */ /* 0x000fe80000000800 */
[----:B------:R-:W1:Y:S01]  /*0500*/  LDS R11, [R8+0x80] ;  /* 0x00008000080b7984 */ /* 0x000e620000000800 */
[----:B------:R-:W-:Y:S01]  /*0510*/  BAR.SYNC.DEFER_BLOCKING 0x0 ;  /* 0x0000000000007b1d */ /* 0x000fe20000010000 */
[----:B0-----:R-:W-:-:S05]  /*0520*/  VIADDMNMX R13, R13, R14, R15, PT ;  /* 0x0000000e0d0d7246 */ /* 0x001fca000380010f */
[----:B------:R-:W-:Y:S04]  /*0530*/  LDS R20, [R7+0x8] ;  /* 0x0000080007147984 */ /* 0x000fe80000000800 */
[----:B------:R-:W0:Y:S01]  /*0540*/  LDS R17, [R8+0x100] ;  /* 0x0001000008117984 */ /* 0x000e220000000800 */
[----:B------:R-:W-:Y:S01]  /*0550*/  BAR.SYNC.DEFER_BLOCKING 0x0 ;  /* 0x0000000000007b1d */ /* 0x000fe20000010000 */
[----:B-1----:R-:W-:-:S05]  /*0560*/  VIADDMNMX R11, R11, R12, R13, PT ;  /* 0x0000000c0b0b7246 */ /* 0x002fca000380010d */
[----:B------:R1:W-:Y:S04]  /*0570*/  LDS R18, [R7+0xc] ;  /* 0x00000c0007127984 */ /* 0x0003e80000000800 */
[----:B------:R2:W3:Y:S01]  /*0580*/  LDS R9, [R8+0x180] ;  /* 0x0001800008097984 */ /* 0x0004e20000000800 */
[----:B-1----:R-:W-:Y:S01]  /*0590*/  VIADD R7, R7, 0x20 ;  /* 0x0000002007077836 */ /* 0x002fe20000000000 */
[----:B0-----:R-:W-:Y:S01]  /*05a0*/  VIADDMNMX R11, R17, R20, R11, PT ;  /* 0x00000014110b7246 */ /* 0x001fe2000380010b */
[----:B--2---:R-:W-:-:S03]  /*05b0*/  VIADD R8, R8, 0x400 ;  /* 0x0000040008087836 */ /* 0x004fc60000000000 */
[----:B---3--:R-:W-:Y:S01]  /*05c0*/  VIADDMNMX R9, R9, R18, R11, PT ;  /* 0x0000001209097246 */ /* 0x008fe2000380010b */
[----:B------:R-:W-:Y:S06]  /*05d0*/  BAR.SYNC.DEFER_BLOCKING 0x0 ;  /* 0x0000000000007b1d */ /* 0x000fec0000010000 */
[----:B------:R-:W-:Y:S05]  /*05e0*/  @P1 BRA `(.L_x_2) ;  /* 0xfffffffc006c1947 */ /* 0x000fea000383ffff */
.L_x_1:
[----:B------:R-:W-:Y:S05]  /*05f0*/  @!P0 BRA `(.L_x_0) ;  /* 0x0000000000b88947 */ /* 0x000fea0003800000 */
[----:B------:R-:W-:Y:S02]  /*0600*/  ISETP.GE.U32.AND P0, PT, R23, 0x4, PT ;  /* 0x000000041700780c */ /* 0x000fe40003f06070 */
[----:B------:R-:W-:Y:S02]  /*0610*/  LOP3.LUT R18, R4, 0x3, RZ, 0xc0, !PT ;  /* 0x0000000304127812 */ /* 0x000fe400078ec0ff */
[----:B------:R-:W-:Y:S02]  /*0620*/  LEA R7, R0, UR5, 0x2 ;  /* 0x0000000500077c11 */ /* 0x000fe4000f8e10ff */
[----:B------:R-:W-:-:S07]  /*0630*/  ISETP.NE.AND P1, PT, R18, RZ, PT ;  /* 0x000000ff1200720c */ /* 0x000fce0003f25270 */
[----:B------:R-:W-:Y:S06]  /*0640*/  @!P0 BRA `(.L_x_3) ;  /* 0x00000000004c8947 */ /* 0x000fec0003800000 */
[C---:B------:R-:W-:Y:S02]  /*0650*/  IMAD R0, R6.reuse, 0x4, R5 ;  /* 0x0000000406007824 */ /* 0x040fe400078e0205 */
[C---:B------:R-:W-:Y:S02]  /*0660*/  IMAD R10, R6.reuse, 0x80, R7 ;  /* 0x00000080060a7824 */ /* 0x040fe400078e0207 */
[----:B------:R-:W-:Y:S01]  /*0670*/  VIADD R6, R6, 0x4 ;  /* 0x0000000406067836 */ /* 0x000fe20000000000 */
[----:B------:R-:W-:Y:S04]  /*0680*/  LDS R8, [R0] ;  /* 0x0000000000087984 */ /* 0x000fe80000000800 */
[----:B------:R-:W0:Y:S01]  /*0690*/  LDS R11, [R10] ;  /* 0x000000000a0b7984 */ /* 0x000e220000000800 */
[----:B------:R-:W-:Y:S06]  /*06a0*/  BAR.SYNC.DEFER_BLOCKING 0x0 ;  /* 0x0000000000007b1d */ /* 0x000fec0000010000 */
[----:B------:R-:W-:Y:S04]  /*06b0*/  LDS R13, [R0+0x4] ;  /* 0x00000400000d7984 */ /* 0x000fe80000000800 */
[----:B------:R-:W1:Y:S01]  /*06c0*/  LDS R12, [R10+0x80] ;  /* 0x000080000a0c7984 */ /* 0x000e620000000800 */
[----:B------:R-:W-:Y:S01]  /*06d0*/  BAR.SYNC.DEFER_BLOCKING 0x0 ;  /* 0x0000000000007b1d */ /* 0x000fe20000010000 */
[----:B0----5:R-:W-:-:S05]  /*06e0*/  VIADDMNMX R8, R11, R8, R9, PT ;  /* 0x000000080b087246 */ /* 0x021fca0003800109 */
[----:B------:R-:W-:Y:S04]  /*06f0*/  LDS R15, [R0+0x8] ;  /* 0x00000800000f7984 */ /* 0x000fe80000000800 */
[----:B------:R-:W0:Y:S01]  /*0700*/  LDS R14, [R10+0x100] ;  /* 0x000100000a0e7984 */ /* 0x000e220000000800 */
[----:B------:R-:W-:Y:S01]  /*0710*/  BAR.SYNC.DEFER_BLOCKING 0x0 ;  /* 0x0000000000007b1d */ /* 0x000fe20000010000 */
[----:B-1----:R-:W-:-:S05]  /*0720*/  VIADDMNMX R8, R12, R13, R8, PT ;  /* 0x0000000d0c087246 */ /* 0x002fca0003800108 */
[----:B------:R-:W-:Y:S04]  /*0730*/  LDS R17, [R0+0xc] ;  /* 0x00000c0000117984 */ /* 0x000fe80000000800 */
[----:B------:R-:W1:Y:S01]  /*0740*/  LDS R16, [R10+0x180] ;  /* 0x000180000a107984 */ /* 0x000e620000000800 */
[----:B0-----:R-:W-:-:S04]  /*0750*/  VIADDMNMX R8, R14, R15, R8, PT ;  /* 0x0000000f0e087246 */ /* 0x001fc80003800108 */
[----:B-1----:R-:W-:Y:S01]  /*0760*/  VIADDMNMX R9, R16, R17, R8, PT ;  /* 0x0000001110097246 */ /* 0x002fe20003800108 */
[----:B------:R-:W-:Y:S06]  /*0770*/  BAR.SYNC.DEFER_BLOCKING 0x0 ;  /* 0x0000000000007b1d */ /* 0x000fec0000010000 */
.L_x_3:
[----:B------:R-:W-:Y:S05]  /*0780*/  @!P1 BRA `(.L_x_0) ;  /* 0x0000000000549947 */ /* 0x000fea0003800000 */
[----:B------:R-:W-:Y:S02]  /*0790*/  ISETP.NE.AND P0, PT, R18, 0x1, PT ;  /* 0x000000011200780c */ /* 0x000fe40003f05270 */
[----:B------:R-:W-:-:S04]  /*07a0*/  LOP3.LUT R4, R4, 0x1, RZ, 0xc0, !PT ;  /* 0x0000000104047812 */ /* 0x000fc800078ec0ff */
[----:B------:R-:W-:-:S07]  /*07b0*/  ISETP.NE.U32.AND P1, PT, R4, 0x1, PT ;  /* 0x000000010400780c */ /* 0x000fce0003f25070 */
        /* <DEDUP_REMOVED lines=9> */
[----:B0----5:R-:W-:-:S04]  /*0850*/  VIADDMNMX R0, R4, R0, R9, PT ;  /* 0x0000000004007246 */ /* 0x021fc80003800109 */
[----:B-1----:R-:W-:Y:S01]  /*0860*/  VIADDMNMX R9, R8, R11, R0, PT ;  /* 0x0000000b08097246 */ /* 0x002fe20003800100 */
[----:B------:R-:W-:Y:S06]  /*0870*/  BAR.SYNC.DEFER_BLOCKING 0x0 ;  /* 0x0000000000007b1d */ /* 0x000fec0000010000 */
.L_x_4:
[C---:B------:R-:W-:Y:S02]  /*0880*/  @!P1 IMAD R5, R6.reuse, 0x4, R5 ;  /* 0x0000000406059824 */ /* 0x040fe400078e0205 */
[----:B------:R-:W-:-:S03]  /*0890*/  @!P1 IMAD R6, R6, 0x80, R7 ;  /* 0x0000008006069824 */ /* 0x000fc600078e0207 */
[----:B------:R-:W-:Y:S04]  /*08a0*/  @!P1 LDS R0, [R5] ;  /* 0x0000000005009984 */ /* 0x000fe80000000800 */
[----:B------:R-:W0:Y:S02]  /*08b0*/  @!P1 LDS R6, [R6] ;  /* 0x0000000006069984 */ /* 0x000e240000000800 */
[----:B0----5:R-:W-:Y:S01]  /*08c0*/  @!P1 VIADDMNMX R9, R6, R0, R9, PT ;  /* 0x0000000006099246 */ /* 0x021fe20003800109 */
[----:B------:R-:W-:Y:S06]  /*08d0*/  @!P1 BAR.SYNC.DEFER_BLOCKING 0x0 ;  /* 0x0000000000009b1d */ /* 0x000fec0000010000 */
.L_x_0:
[----:B-----5:R-:W-:Y:S01]  /*08e0*/  STG.E desc[UR8][R2.64], R9 ;  /* 0x0000000902007986 */ /* 0x020fe2000c101908 */
[----:B------:R-:W-:Y:S05]  /*08f0*/  EXIT ;  /* 0x000000000000794d */ /* 0x000fea0003800000 */
.L_x_5:
[----:B------:R-:W-:-:S00]  /*0900*/  BRA `(.L_x_5) ;  /* 0xfffffffc00fc7947 */ /* 0x000fc0000383ffff */
[----:B------:R-:W-:-:S00]  /*0910*/  NOP ;  /* 0x0000000000007918 */ /* 0x000fc00000000000 */
        /* <DEDUP_REMOVED lines=14> */
.L_x_20:


//--------------------- .text._Z13floyd_phaseIIiPiii --------------------------
	.section	.text._Z13floyd_phaseIIiPiii,"ax",@progbits
	.align	128
        .global         _Z13floyd_phaseIIiPiii
        .type           _Z13floyd_phaseIIiPiii,@function
        .size           _Z13floyd_phaseIIiPiii,(.L_x_21 - _Z13floyd_phaseIIiPiii)
        .other          _Z13floyd_phaseIIiPiii,@"STO_CUDA_ENTRY STV_DEFAULT"
_Z13floyd_phaseIIiPiii:
.text._Z13floyd_phaseIIiPiii:
[----:B------:R-:W-:Y:S08]  /*0000*/  LDC R1, c[0x0][0x37c] ;  /* 0x0000df00ff017b82 */ /* 0x000ff00000000800 */
[----:B------:R-:W0:Y:S08]  /*0010*/  S2UR UR4, SR_CTAID.X ;  /* 0x00000000000479c3 */ /* 0x000e300000002500 */
[----:B------:R-:W0:Y:S02]  /*0020*/  LDC R9, c[0x0][0x380] ;  /* 0x0000e000ff097b82 */ /* 0x000e240000000800 */
[----:B0-----:R-:W-:-:S13]  /*0030*/  ISETP.NE.AND P0, PT, R9, UR4, PT ;  /* 0x0000000409007c0c */ /* 0x001fda000bf05270 */
[----:B------:R-:W-:Y:S05]  /*0040*/  @!P0 EXIT ;  /* 0x000000000000894d */ /* 0x000fea0003800000 */
[----:B------:R-:W0:Y:S01]  /*0050*/  S2R R4, SR_CTAID.Y ;  /* 0x0000000000047919 */ /* 0x000e220000002600 */
[----:B------:R-:W1:Y:S01]  /*0060*/  LDC.64 R2, c[0x0][0x390] ;  /* 0x0000e400ff027b82 */ /* 0x000e620000000a00 */
[----:B------:R-:W2:Y:S01]  /*0070*/  S2R R13, SR_TID.X ;  /* 0x00000000000d7919 */ /* 0x000ea20000002100 */
[----:B------:R-:W3:Y:S01]  /*0080*/  S2R R12, SR_TID.Y ;  /* 0x00000000000c7919 */ /* 0x000ee20000002200 */
[----:B-1----:R-:W-:Y:S02]  /*0090*/  IMAD R0, R9, R2, RZ ;  /* 0x0000000209007224 */ /* 0x002fe400078e02ff */
[----:B------:R-:W-:Y:S01]  /*00a0*/  IMAD R5, R2, UR4, RZ ;  /* 0x0000000402057c24 */ /* 0x000fe2000f8e02ff */
[----:B0-----:R-:W-:-:S04]  /*00b0*/  ISETP.NE.AND P0, PT, R4, RZ, PT ;  /* 0x000000ff0400720c */ /* 0x001fc80003f05270 */
[----:B------:R-:W-:Y:S02]  /*00c0*/  SEL R4, R5, R0, !P0 ;  /* 0x0000000005047207 */ /* 0x000fe40004000000 */
[----:B------:R-:W-:-:S03]  /*00d0*/  SEL R5, R0, R5, !P0 ;  /* 0x0000000500057207 */ /* 0x000fc60004000000 */
[----:B--2---:R-:W-:Y:S02]  /*00e0*/  IMAD.IADD R6, R4, 0x1, R13 ;  /* 0x0000000104067824 */ /* 0x004fe400078e020d */
[----:B---3--:R-:W-:-:S05]  /*00f0*/  IMAD.IADD R7, R5, 0x1, R12 ;  /* 0x0000000105077824 */ /* 0x008fca00078e020c */
[----:B------:R-:W-:-:S04]  /*0100*/  VIMNMX R4, PT, PT, R6, R7, !PT ;  /* 0x0000000706047248 */ /* 0x000fc80007fe0100 */
[----:B------:R-:W-:-:S13]  /*0110*/  ISETP.GE.AND P1, PT, R4, R3, PT ;  /* 0x000000030400720c */ /* 0x000fda0003f26270 */
[----:B------:R-:W-:Y:S05]  /*0120*/  @P1 EXIT ;  /* 0x000000000000194d */ /* 0x000fea0003800000 */
[----:B------:R-:W0:Y:S01]  /*0130*/  LDC.64 R4, c[0x0][0x388] ;  /* 0x0000e200ff047b82 */ /* 0x000e220000000a00 */
[----:B------:R-:W1:Y:S01]  /*0140*/  LDCU.64 UR8, c[0x0][0x358] ;  /* 0x00006b00ff0877ac */ /* 0x000e620008000a00 */
[C---:B------:R-:W-:Y:S02]  /*0150*/  IMAD.IADD R8, R0.reuse, 0x1, R12 ;  /* 0x0000000100087824 */ /* 0x040fe400078e020c */
[----:B------:R-:W-:Y:S02]  /*0160*/  IMAD.IADD R0, R0, 0x1, R13 ;  /* 0x0000000100007824 */ /* 0x000fe400078e020d */
[-C--:B------:R-:W-:Y:S02]  /*0170*/  IMAD R7, R7, R3.reuse, R6 ;  /* 0x0000000307077224 */ /* 0x080fe400078e0206 */
[----:B------:R-:W-:-:S04]  /*0180*/  IMAD R11, R8, R3, R0 ;  /* 0x00000003080b7224 */ /* 0x000fc800078e0200 */
[----:B0-----:R-:W-:-:S04]  /*0190*/  IMAD.WIDE R10, R11, 0x4, R4 ;  /* 0x000000040b0a7825 */ /* 0x001fc800078e0204 */
[----:B------:R-:W-:Y:S02]  /*01a0*/  IMAD.WIDE R4, R7, 0x4, R4 ;  /* 0x0000000407047825 */ /* 0x000fe400078e0204 */
[----:B-1----:R-:W2:Y:S04]  /*01b0*/  LDG.E R10, desc[UR8][R10.64] ;  /* 0x000000080a0a7981 */ /* 0x002ea8000c1e1900 */
[----:B------:R-:W3:Y:S01]  /*01c0*/  LDG.E R15, desc[UR8][R4.64] ;  /* 0x00000008040f7981 */ /* 0x000ee2000c1e1900 */
[----:B------:R-:W0:Y:S01]  /*01d0*/  S2UR UR6, SR_CgaCtaId ;  /* 0x00000000000679c3 */ /* 0x000e220000008800 */
[----:B------:R-:W-:Y:S01]  /*01e0*/  UMOV UR4, 0x400 ;  /* 0x0000040000047882 */ /* 0x000fe20000000000 */
[----:B------:R-:W-:Y:S01]  /*01f0*/  IMAD.SHL.U32 R0, R12, 0x80, RZ ;  /* 0x000000800c007824 */ /* 0x000fe200078e00ff */
[----:B------:R-:W-:Y:S01]  /*0200*/  UIADD3 UR5, UPT, UPT, UR4, 0x1000, URZ ;  /* 0x0000100004057890 */ /* 0x000fe2000fffe0ff */
[----:B------:R-:W-:Y:S01]  /*0210*/  SHF.L.U32 R7, R13, 0x2, RZ ;  /* 0x000000020d077819 */ /* 0x000fe200000006ff */
[----:B------:R-:W-:-:S04]  /*0220*/  IMAD.MOV R12, RZ, RZ, -R2 ;  /* 0x000000ffff0c7224 */ /* 0x000fc800078e0a02 */
[----:B------:R-:W-:-:S05]  /*0230*/  IMAD R3, R9, R12, R3 ;  /* 0x0000000c09037224 */ /* 0x000fca00078e0203 */
[----:B------:R-:W-:Y:S01]  /*0240*/  VIMNMX R2, PT, PT, R3, R2, PT ;  /* 0x0000000203027248 */ /* 0x000fe20003fe0100 */
[----:B0-----:R-:W-:Y:S02]  /*0250*/  ULEA UR5, UR6, UR5, 0x18 ;  /* 0x0000000506057291 */ /* 0x001fe4000f8ec0ff */
[----:B------:R-:W-:-:S04]  /*0260*/  ULEA UR4, UR6, UR4, 0x18 ;  /* 0x0000000406047291 */ /* 0x000fc8000f8ec0ff */
[----:B------:R-:W-:Y:S02]  /*0270*/  VIADD R8, R0, UR5 ;  /* 0x0000000500087c36 */ /* 0x000fe40008000000 */
[C---:B------:R-:W-:Y:S02]  /*0280*/  IADD3 R13, PT, PT, R7.reuse, UR4, R0 ;  /* 0x00000004070d7c10 */ /* 0x040fe4000fffe000 */
[----:B------:R-:W-:-:S03]  /*0290*/  IMAD.IADD R6, R7, 0x1, R8 ;  /* 0x0000000107067824 */ /* 0x000fc600078e0208 */
[----:B--2---:R0:W-:Y:S04]  /*02a0*/  STS [R13], R10 ;  /* 0x0000000a0d007388 */ /* 0x0041e80000000800 */
[----:B---3--:R0:W-:Y:S01]  /*02b0*/  STS [R6], R15 ;  /* 0x0000000f06007388 */ /* 0x0081e20000000800 */
[----:B------:R-:W-:Y:S06]  /*02c0*/  BAR.SYNC.DEFER_BLOCKING 0x0 ;  /* 0x0000000000007b1d */ /* 0x000fec0000010000 */
[----:B------:R-:W-:Y:S05]  /*02d0*/  @!P0 BRA `(.L_x_6) ;  /* 0x0000000400788947 */ /* 0x000fea0003800000 */
[----:B------:R-:W-:-:S13]  /*02e0*/  ISETP.GE.AND P0, PT, R2, 0x1, PT ;  /* 0x000000010200780c */ /* 0x000fda0003f06270 */
[----:B------:R-:W-:Y:S05]  /*02f0*/  @!P0 BRA `(.L_x_7) ;  /* 0x0000000c001c8947 */ /* 0x000fea0003800000 */
[C---:B------:R-:W-:Y:S01]  /*0300*/  ISETP.GE.U32.AND P0, PT, R2.reuse, 0x4, PT ;  /* 0x000000040200780c */ /* 0x040fe20003f06070 */
[----:B------:R-:W-:Y:S01]  /*0310*/  IMAD.MOV.U32 R9, RZ, RZ, RZ ;  /* 0x000000ffff097224 */ /* 0x000fe200078e00ff */
[----:B------:R-:W-:-:S11]  /*0320*/  LOP3.LUT R3, R2, 0x3, RZ, 0xc0, !PT ;  /* 0x0000000302037812 */ /* 0x000fd600078ec0ff */
[----:B------:R-:W-:Y:S05]  /*0330*/  @!P0 BRA `(.L_x_8) ;  /* 0x0000000400108947 */ /* 0x000fea0003800000 */
[----:B------:R-:W-:Y:S04]  /*0340*/  LDS R9, [R0+UR5] ;  /* 0x0000000500097984 */ /* 0x000fe80008000800 */
[----:B0-----:R-:W0:Y:S04]  /*0350*/  LDS R10, [R7+UR4] ;  /* 0x00000004070a7984 */ /* 0x001e280008000800 */
[----:B------:R-:W1:Y:S01]  /*0360*/  LDS R12, [R6] ;  /* 0x00000000060c7984 */ /* 0x000e620000000800 */
[----:B0-----:R-:W-:-:S04]  /*0370*/  IADD3 R9, PT, PT, R9, R10, RZ ;  /* 0x0000000a09097210 */ /* 0x001fc80007ffe0ff */
[----:B-1----:R-:W-:-:S13]  /*0380*/  ISETP.GE.AND P0, PT, R9, R12, PT ;  /* 0x0000000c0900720c */ /* 0x002fda0003f06270 */
[----:B------:R-:W-:Y:S01]  /*0390*/  @!P0 STS [R6], R9 ;  /* 0x0000000906008388 */ /* 0x000fe20000000800 */
[----:B------:R-:W-:Y:S06]  /*03a0*/  BAR.SYNC.DEFER_BLOCKING 0x0 ;  /* 0x0000000000007b1d */ /* 0x000fec0000010000 */
[----:B------:R-:W-:Y:S04]  /*03b0*/  LDS R10, [R0+UR5+0x4] ;  /* 0x00000405000a7984 */ /* 0x000fe80008000800 */
[----:B------:R-:W0:Y:S04]  /*03c0*/  LDS R11, [R7+UR4+0x80] ;  /* 0x00008004070b7984 */ /* 0x000e280008000800 */
[----:B------:R-:W1:Y:S01]  /*03d0*/  LDS R12, [R6] ;  /* 0x00000000060c7984 */ /* 0x000e620000000800 */
[----:B0-----:R-:W-:-:S05]  /*03e0*/  IMAD.IADD R11, R10, 0x1, R11 ;  /* 0x000000010a0b7824 */ /* 0x001fca00078e020b */
        /* <DEDUP_REMOVED lines=13> */
[----:B0-----:R-:W-:Y:S01]  /*04c0*/  IMAD.IADD R11, R9, 0x1, R10 ;  /* 0x00000001090b7824 */ /* 0x001fe200078e020a */
[----:B------:R-:W-:Y:S01]  /*04d0*/  LOP3.LUT R9, R2, 0x7ffffffc, RZ, 0xc0, !PT ;  /* 0x7ffffffc02097812 */ /* 0x000fe200078ec0ff */
[----:B------:R-:W-:-:S03]  /*04e0*/  VIADD R2, R7, UR4 ;  /* 0x0000000407027c36 */ /* 0x000fc60008000000 */
[----:B-1----:R-:W-:Y:S02]  /*04f0*/  ISETP.GE.AND P0, PT, R11, R12, PT ;  /* 0x0000000c0b00720c */ /* 0x002fe40003f06270 */
[----:B------:R-:W-:-:S11]  /*0500*/  IADD3 R10, PT, PT, -R9, 0x4, RZ ;  /* 0x00000004090a7810 */ /* 0x000fd60007ffe1ff */
[----:B------:R1:W-:Y:S01]  /*0510*/  @!P0 STS [R6], R11 ;  /* 0x0000000b06008388 */ /* 0x0003e20000000800 */
[----:B------:R-:W-:Y:S01]  /*0520*/  BAR.SYNC.DEFER_BLOCKING 0x0 ;  /* 0x0000000000007b1d */ /* 0x000fe20000010000 */
[----:B------:R-:W-:-:S13]  /*0530*/  ISETP.NE.AND P0, PT, R10, RZ, PT ;  /* 0x000000ff0a00720c */ /* 0x000fda0003f05270 */
[----:B-1----:R-:W-:Y:S05]  /*0540*/  @!P0 BRA `(.L_x_8) ;  /* 0x00000000008c8947 */ /* 0x002fea0003800000 */
[----:B------:R-:W-:Y:S01]  /*0550*/  IADD3 R12, PT, PT, R8, 0x18, RZ ;  /* 0x00000018080c7810 */ /* 0x000fe20007ffe0ff */
[----:B------:R-:W-:-:S07]  /*0560*/  VIADD R13, R2, 0x300 ;  /* 0x00000300020d7836 */ /* 0x000fce0000000000 */
.L_x_9:
[----:B------:R-:W-:Y:S01]  /*0570*/  LDS R2, [R12+-0x8] ;  /* 0xfffff8000c027984 */ /* 0x000fe20000000800 */
[----:B------:R-:W-:-:S03]  /*0580*/  VIADD R10, R10, 0x4 ;  /* 0x000000040a0a7836 */ /* 0x000fc60000000000 */
[----:B------:R-:W0:Y:S04]  /*0590*/  LDS R11, [R13+-0x100] ;  /* 0xffff00000d0b7984 */ /* 0x000e280000000800 */
[----:B------:R-:W1:Y:S01]  /*05a0*/  LDS R8, [R6] ;  /* 0x0000000006087984 */ /* 0x000e620000000800 */
[----:B0-----:R-:W-:-:S05]  /*05b0*/  IMAD.IADD R15, R2, 0x1, R11 ;  /* 0x00000001020f7824 */ /* 0x001fca00078e020b */
[----:B-1----:R-:W-:-:S13]  /*05c0*/  ISETP.GE.AND P0, PT, R15, R8, PT ;  /* 0x000000080f00720c */ /* 0x002fda0003f06270 */
[----:B------:R-:W-:Y:S01]  /*05d0*/  @!P0 STS [R6], R15 ;  /* 0x0000000f06008388 */ /* 0x000fe20000000800 */
[----:B------:R-:W-:Y:S06]  /*05e0*/  BAR.SYNC.DEFER_BLOCKING 0x0 ;  /* 0x0000000000007b1d */ /* 0x000fec0000010000 */
[----:B------:R-:W-:Y:S04]  /*05f0*/  LDS R2, [R12+-0x4] ;  /* 0xfffffc000c027984 */ /* 0x000fe80000000800 */
[----:B------:R-:W0:Y:S04]  /*0600*/  LDS R11, [R13+-0x80] ;  /* 0xffff80000d0b7984 */ /* 0x000e280000000800 */
[----:B------:R-:W1:Y:S01]  /*0610*/  LDS R8, [R6] ;  /* 0x0000000006087984 */ /* 0x000e620000000800 */
[----:B0-----:R-:W-:-:S05]  /*0620*/  IMAD.IADD R17, R2, 0x1, R11 ;  /* 0x0000000102117824 */ /* 0x001fca00078e020b */
[----:B-1----:R-:W-:-:S13]  /*0630*/  ISETP.GE.AND P0, PT, R17, R8, PT ;  /* 0x000000081100720c */ /* 0x002fda0003f06270 */
[----:B------:R-:W-:Y:S01]  /*0640*/  @!P0 STS [R6], R17 ;  /* 0x0000001106008388 */ /* 0x000fe20000000800 */
[----:B------:R-:W-:Y:S06]  /*0650*/  BAR.SYNC.DEFER_BLOCKING 0x0 ;  /* 0x0000000000007b1d */ /* 0x000fec0000010000 */
[----:B------:R-:W-:Y:S04]  /*0660*/  LDS R2, [R12] ;  /* 0x000000000c027984 */ /* 0x000fe80000000800 */
[----:B------:R-:W0:Y:S04]  /*0670*/  LDS R11, [R13] ;  /* 0x000000000d0b7984 */ /* 0x000e280000000800 */
[----:B------:R-:W1:Y:S01]  /*0680*/  LDS R8, [R6] ;  /* 0x0000000006087984 */ /* 0x000e620000000800 */
[----:B0-----:R-:W-:-:S05]  /*0690*/  IMAD.IADD R15, R2, 0x1, R11 ;  /* 0x00000001020f7824 */ /* 0x001fca00078e020b */
[----:B-1----:R-:W-:-:S13]  /*06a0*/  ISETP.GE.AND P0, PT, R15, R8, PT ;  /* 0x000000080f00720c */ /* 0x002fda0003f06270 */
[----:B------:R-:W-:Y:S01]  /*06b0*/  @!P0 STS [R6], R15 ;  /* 0x0000000f06008388 */ /* 0x000fe20000000800 */
[----:B------:R-:W-:Y:S06]  /*06c0*/  BAR.SYNC.DEFER_BLOCKING 0x0 ;  /* 0x0000000000007b1d */ /* 0x000fec0000010000 */
[----:B------:R0:W-:Y:S04]  /*06d0*/  LDS R2, [R12+0x4] ;  /* 0x000004000c027984 */ /* 0x0001e80000000800 */
[----:B------:R1:W2:Y:S04]  /*06e0*/  LDS R11, [R13+0x80] ;  /* 0x000080000d0b7984 */ /* 0x0002a80000000800 */
[----:B------:R-:W3:Y:S01]  /*06f0*/  LDS R8, [R6] ;  /* 0x0000000006087984 */ /* 0x000ee20000000800 */
[----:B0-----:R-:W-:-:S02]  /*0700*/  VIADD R12, R12, 0x10 ;  /* 0x000000100c0c7836 */ /* 0x001fc40000000000 */
[----:B-1----:R-:W-:Y:S01]  /*0710*/  VIADD R13, R13, 0x200 ;  /* 0x000002000d0d7836 */ /* 0x002fe20000000000 */
[----:B--2---:R-:W-:-:S04]  /*0720*/  IADD3 R11, PT, PT, R2, R11, RZ ;  /* 0x0000000b020b7210 */ /* 0x004fc80007ffe0ff */
[----:B---3--:R-:W-:-:S13]  /*0730*/  ISETP.GE.AND P0, PT, R11, R8, PT ;  /* 0x000000080b00720c */ /* 0x008fda0003f06270 */
[----:B------:R1:W-:Y:S01]  /*0740*/  @!P0 STS [R6], R11 ;  /* 0x0000000b06008388 */ /* 0x0003e20000000800 */
[----:B------:R-:W-:Y:S01]  /*0750*/  BAR.SYNC.DEFER_BLOCKING 0x0 ;  /* 0x0000000000007b1d */ /* 0x000fe20000010000 */
[----:B------:R-:W-:-:S13]  /*0760*/  ISETP.NE.AND P0, PT, R10, RZ, PT ;  /* 0x000000ff0a00720c */ /* 0x000fda0003f05270 */
[----:B-1----:R-:W-:Y:S05]  /*0770*/  @P0 BRA `(.L_x_9) ;  /* 0xfffffffc007c0947 */ /* 0x002fea000383ffff */
.L_x_8:
[----:B------:R-:W-:-:S13]  /*0780*/  ISETP.NE.AND P0, PT, R3, RZ, PT ;  /* 0x000000ff0300720c */ /* 0x000fda0003f05270 */
[----:B------:R-:W-:Y:S05]  /*0790*/  @!P0 BRA `(.L_x_7) ;  /* 0x0000000400f48947 */ /* 0x000fea0003800000 */
[C---:B------:R-:W-:Y:S01]  /*07a0*/  LEA R0, R9.reuse, R0, 0x2 ;  /* 0x0000000009007211 */ /* 0x040fe200078e10ff */
[----:B------:R-:W-:Y:S02]  /*07b0*/  IMAD R7, R9, 0x80, R7 ;  /* 0x0000008009077824 */ /* 0x000fe400078e0207 */
[----:B------:R-:W-:Y:S02]  /*07c0*/  IMAD.MOV R3, RZ, RZ, -R3 ;  /* 0x000000ffff037224 */ /* 0x000fe400078e0a03 */
[----:B------:R-:W-:Y:S02]  /*07d0*/  VIADD R7, R7, UR4 ;  /* 0x0000000407077c36 */ /* 0x000fe40008000000 */
[----:B------:R-:W-:-:S07]  /*07e0*/  VIADD R0, R0, UR5 ;  /* 0x0000000500007c36 */ /* 0x000fce0008000000 */
.L_x_10:
[----:B------:R1:W-:Y:S01]  /*07f0*/  LDS R2, [R0] ;  /* 0x0000000000027984 */ /* 0x0003e20000000800 */
[----:B------:R-:W-:-:S03]  /*0800*/  IADD3 R3, PT, PT, R3, 0x1, RZ ;  /* 0x0000000103037810 */ /* 0x000fc60007ffe0ff */
[----:B------:R2:W3:Y:S04]  /*0810*/  LDS R9, [R7] ;  /* 0x0000000007097984 */ /* 0x0004e80000000800 */
[----:B------:R-:W4:Y:S01]  /*0820*/  LDS R8, [R6] ;  /* 0x0000000006087984 */ /* 0x000f220000000800 */
[----:B-1----:R-:W-:Y:S02]  /*0830*/  VIADD R0, R0, 0x4 ;  /* 0x0000000400007836 */ /* 0x002fe40000000000 */
[----:B--2---:R-:W-:Y:S02]  /*0840*/  VIADD R7, R7, 0x80 ;  /* 0x0000008007077836 */ /* 0x004fe40000000000 */
[----:B---3--:R-:W-:-:S05]  /*0850*/  IMAD.IADD R9, R2, 0x1, R9 ;  /* 0x0000000102097824 */ /* 0x008fca00078e0209 */
[----:B----4-:R-:W-:-:S13]  /*0860*/  ISETP.GE.AND P0, PT, R9, R8, PT ;  /* 0x000000080900720c */ /* 0x010fda0003f06270 */
[----:B------:R1:W-:Y:S01]  /*0870*/  @!P0 STS [R6], R9 ;  /* 0x0000000906008388 */ /* 0x0003e20000000800 */
[----:B------:R-:W-:Y:S01]  /*0880*/  BAR.SYNC.DEFER_BLOCKING 0x0 ;  /* 0x0000000000007b1d */ /* 0x000fe20000010000 */
[----:B------:R-:W-:-:S13]  /*0890*/  ISETP.NE.AND P0, PT, R3, RZ, PT ;  /* 0x000000ff0300720c */ /* 0x000fda0003f05270 */
[----:B-1----:R-:W-:Y:S05]  /*08a0*/  @P0 BRA `(.L_x_10) ;  /* 0xfffffffc00d00947 */ /* 0x002fea000383ffff */
[----:B------:R-:W-:Y:S05]  /*08b0*/  BRA `(.L_x_7) ;  /* 0x0000000400ac7947 */ /* 0x000fea0003800000 */
.L_x_6:
[----:B------:R-:W-:-:S13]  /*08c0*/  ISETP.GE.AND P0, PT, R2, 0x1, PT ;  /* 0x000000010200780c */ /* 0x000fda0003f06270 */
[----:B------:R-:W-:Y:S05]  /*08d0*/  @!P0 BRA `(.L_x_7) ;  /* 0x0000000400a48947 */ /* 0x000fea0003800000 */
[C---:B------:R-:W-:Y:S01]  /*08e0*/  ISETP.GE.U32.AND P0, PT, R2.reuse, 0x4, PT ;  /* 0x000000040200780c */ /* 0x040fe20003f06070 */
[----:B------:R-:W-:Y:S01]  /*08f0*/  IMAD.MOV.U32 R8, RZ, RZ, RZ ;  /* 0x000000ffff087224 */ /* 0x000fe200078e00ff */
[----:B------:R-:W-:-:S11]  /*0900*/  LOP3.LUT R3, R2, 0x3, RZ, 0xc0, !PT ;  /* 0x0000000302037812 */ /* 0x000fd600078ec0ff */
[----:B------:R-:W-:Y:S05]  /*0910*/  @!P0 BRA `(.L_x_11) ;  /* 0x0000000400188947 */ /* 0x000fea0003800000 */
[----:B------:R-:W-:Y:S04]  /*0920*/  LDS R8, [R0+UR4] ;  /* 0x0000000400087984 */ /* 0x000fe80008000800 */
[----:B------:R-:W1:Y:S04]  /*0930*/  LDS R9, [R7+UR5] ;  /* 0x0000000507097984 */ /* 0x000e680008000800 */
[----:B0-----:R-:W0:Y:S01]  /*0940*/  LDS R10, [R6] ;  /* 0x00000000060a7984 */ /* 0x001e220000000800 */
[----:B-1----:R-:W-:-:S05]  /*0950*/  IMAD.IADD R9, R8, 0x1, R9 ;  /* 0x0000000108097824 */ /* 0x002fca00078e0209 */
[----:B0-----:R-:W-:-:S13]  /*0960*/  ISETP.GE.AND P0, PT, R9, R10, PT ;  /* 0x0000000a0900720c */ /* 0x001fda0003f06270 */
[----:B------:R-:W-:Y:S01]  /*0970*/  @!P0 STS [R6], R9 ;  /* 0x0000000906008388 */ /* 0x000fe20000000800 */
[----:B------:R-:W-:Y:S06]  /*0980*/  BAR.SYNC.DEFER_BLOCKING 0x0 ;  /* 0x0000000000007b1d */ /* 0x000fec0000010000 */
[----:B------:R-:W-:Y:S04]  /*0990*/  LDS R8, [R0+UR4+0x4] ;  /* 0x0000040400087984 */ /* 0x000fe80008000800 */
[----:B------:R-:W0:Y:S04]  /*09a0*/  LDS R11, [R7+UR5+0x80] ;  /* 0x00008005070b7984 */ /* 0x000e280008000800 */
        /* <DEDUP_REMOVED lines=17> */
[----:B------:R-:W-:-:S02]  /*0ac0*/  VIADD R2, R0, UR4 ;  /* 0x0000000400027c36 */ /* 0x000fc40008000000 */
[----:B------:R-:W-:Y:S01]  /*0ad0*/  VIADD R9, R7, UR5 ;  /* 0x0000000507097c36 */ /* 0x000fe20008000000 */
[----:B-1----:R-:W-:Y:S02]  /*0ae0*/  ISETP.GE.AND P0, PT, R11, R10, PT ;  /* 0x0000000a0b00720c */ /* 0x002fe40003f06270 */
[----:B------:R-:W-:-:S11]  /*0af0*/  IADD3 R10, PT, PT, -R8, 0x4, RZ ;  /* 0x00000004080a7810 */ /* 0x000fd60007ffe1ff */
[----:B------:R1:W-:Y:S01]  /*0b00*/  @!P0 STS [R6], R11 ;  /* 0x0000000b06008388 */ /* 0x0003e20000000800 */
[----:B------:R-:W-:Y:S01]  /*0b10*/  BAR.SYNC.DEFER_BLOCKING 0x0 ;  /* 0x0000000000007b1d */ /* 0x000fe20000010000 */
[----:B------:R-:W-:-:S13]  /*0b20*/  ISETP.NE.AND P0, PT, R10, RZ, PT ;  /* 0x000000ff0a00720c */ /* 0x000fda0003f05270 */
[----:B-1----:R-:W-:Y:S05]  /*0b30*/  @!P0 BRA `(.L_x_11) ;  /* 0x0000000000908947 */ /* 0x002fea0003800000 */
[----:B------:R-:W-:Y:S01]  /*0b40*/  IADD3 R12, PT, PT, R2, 0x18, RZ ;  /* 0x00000018020c7810 */ /* 0x000fe20007ffe0ff */
[----:B------:R-:W-:Y:S02]  /*0b50*/  VIADD R13, R9, 0x300 ;  /* 0x00000300090d7836 */ /* 0x000fe40000000000 */
[----:B------:R-:W-:-:S07]  /*0b60*/  IMAD.MOV.U32 R11, RZ, RZ, R10 ;  /* 0x000000ffff0b7224 */ /* 0x000fce00078e000a */
.L_x_12:
        /* <DEDUP_REMOVED lines=18> */
[----:B0-----:R-:W-:-:S04]  /*0c90*/  IADD3 R15, PT, PT, R2, R9, RZ ;  /* 0x00000009020f7210 */ /* 0x001fc80007ffe0ff */
[----:B-1----:R-:W-:-:S13]  /*0ca0*/  ISETP.GE.AND P0, PT, R15, R10, PT ;  /* 0x0000000a0f00720c */ /* 0x002fda0003f06270 */
[----:B------:R-:W-:Y:S01]  /*0cb0*/  @!P0 STS [R6], R15 ;  /* 0x0000000f06008388 */ /* 0x000fe20000000800 */
[----:B------:R-:W-:Y:S06]  /*0cc0*/  BAR.SYNC.DEFER_BLOCKING 0x0 ;  /* 0x0000000000007b1d */ /* 0x000fec0000010000 */
[----:B------:R0:W-:Y:S04]  /*0cd0*/  LDS R2, [R12+0x4] ;  /* 0x000004000c027984 */ /* 0x0001e80000000800 */
[----:B------:R1:W2:Y:S04]  /*0ce0*/  LDS R9, [R13+0x80] ;  /* 0x000080000d097984 */ /* 0x0002a80000000800 */
[----:B------:R-:W3:Y:S01]  /*0cf0*/  LDS R10, [R6] ;  /* 0x00000000060a7984 */ /* 0x000ee20000000800 */
[----:B0-----:R-:W-:-:S02]  /*0d00*/  VIADD R12, R12, 0x10 ;  /* 0x000000100c0c7836 */ /* 0x001fc40000000000 */
[----:B-1----:R-:W-:Y:S02]  /*0d10*/  VIADD R13, R13, 0x200 ;  /* 0x000002000d0d7836 */ /* 0x002fe40000000000 */
[----:B--2---:R-:W-:-:S05]  /*0d20*/  IMAD.IADD R9, R2, 0x1, R9 ;  /* 0x0000000102097824 */ /* 0x004fca00078e0209 */
[----:B---3--:R-:W-:-:S13]  /*0d30*/  ISETP.GE.AND P0, PT, R9, R10, PT ;  /* 0x0000000a0900720c */ /* 0x008fda0003f06270 */
[----:B------:R1:W-:Y:S01]  /*0d40*/  @!P0 STS [R6], R9 ;  /* 0x0000000906008388 */ /* 0x0003e20000000800 */
[----:B------:R-:W-:Y:S01]  /*0d50*/  BAR.SYNC.DEFER_BLOCKING 0x0 ;  /* 0x0000000000007b1d */ /* 0x000fe20000010000 */
[----:B------:R-:W-:-:S13]  /*0d60*/  ISETP.NE.AND P0, PT, R11, RZ, PT ;  /* 0x000000ff0b00720c */ /* 0x000fda0003f05270 */
[----:B-1----:R-:W-:Y:S05]  /*0d70*/  @P0 BRA `(.L_x_12) ;  /* 0xfffffffc007c0947 */ /* 0x002fea000383ffff */
.L_x_11:
[----:B------:R-:W-:-:S13]  /*0d80*/  ISETP.NE.AND P0, PT, R3, RZ, PT ;  /* 0x000000ff0300720c */ /* 0x000fda0003f05270 */
[----:B------:R-:W-:Y:S05]  /*0d90*/  @!P0 BRA `(.L_x_7) ;  /* 0x0000000000748947 */ /* 0x000fea0003800000 */
[C---:B------:R-:W-:Y:S01]  /*0da0*/  LEA R7, R8.reuse, R7, 0x7 ;  /* 0x0000000708077211 */ /* 0x040fe200078e38ff */
[----:B------:R-:W-:Y:S01]  /*0db0*/  IMAD R0, R8, 0x4, R0 ;  /* 0x0000000408007824 */ /* 0x000fe200078e0200 */
[----:B------:R-:W-:Y:S01]  /*0dc0*/  IADD3 R3, PT, PT, -R3, 0x1, RZ ;  /* 0x0000000103037810 */ /* 0x000fe20007ffe1ff */
[----:B------:R-:W-:Y:S04]  /*0dd0*/  LDS R8, [R6] ;  /* 0x0000000006087984 */ /* 0x000fe80000000800 */
[----:B------:R-:W-:Y:S04]  /*0de0*/  LDS R9, [R7+UR5] ;  /* 0x0000000507097984 */ /* 0x000fe80008000800 */
[----:B------:R-:W1:Y:S02]  /*0df0*/  LDS R2, [R0+UR4] ;  /* 0x0000000400027984 */ /* 0x000e640008000800 */
[----:B-1----:R-:W-:-:S02]  /*0e00*/  IMAD.IADD R9, R2, 0x1, R9 ;  /* 0x0000000102097824 */ /* 0x002fc400078e0209 */
[----:B------:R-:W-:-:S03]  /*0e10*/  VIADD R2, R7, UR5 ;  /* 0x0000000507027c36 */ /* 0x000fc60008000000 */
[----:B------:R-:W-:Y:S01]  /*0e20*/  ISETP.GE.AND P0, PT, R9, R8, PT ;  /* 0x000000080900720c */ /* 0x000fe20003f06270 */
[----:B------:R-:W-:-:S12]  /*0e30*/  VIADD R8, R0, UR4 ;  /* 0x0000000400087c36 */ /* 0x000fd80008000000 */
[----:B------:R1:W-:Y:S01]  /*0e40*/  @!P0 STS [R6], R9 ;  /* 0x0000000906008388 */ /* 0x0003e20000000800 */
[----:B------:R-:W-:Y:S01]  /*0e50*/  BAR.SYNC.DEFER_BLOCKING 0x0 ;  /* 0x0000000000007b1d */ /* 0x000fe20000010000 */
[----:B------:R-:W-:-:S13]  /*0e60*/  ISETP.NE.AND P0, PT, R3, RZ, PT ;  /* 0x000000ff0300720c */ /* 0x000fda0003f05270 */
[----:B-1----:R-:W-:Y:S05]  /*0e70*/  @!P0 BRA `(.L_x_7) ;  /* 0x00000000003c8947 */ /* 0x002fea0003800000 */
[----:B------:R-:W-:Y:S01]  /*0e80*/  IADD3 R7, PT, PT, R2, 0x80, RZ ;  /* 0x0000008002077810 */ /* 0x000fe20007ffe0ff */
[----:B------:R-:W-:Y:S02]  /*0e90*/  VIADD R8, R8, 0x4 ;  /* 0x0000000408087836 */ /* 0x000fe40000000000 */
[----:B------:R-:W-:-:S07]  /*0ea0*/  IMAD.MOV.U32 R9, RZ, RZ, R3 ;  /* 0x000000ffff097224 */ /* 0x000fce00078e0003 */
.L_x_13:
        /* <DEDUP_REMOVED lines=12> */
.L_x_7:
[----:B------:R-:W1:Y:S04]  /*0f70*/  LDS R3, [R6] ;  /* 0x0000000006037984 */ /* 0x000e680000000800 */
[----:B-1----:R-:W-:Y:S01]  /*0f80*/  STG.E desc[UR8][R4.64], R3 ;  /* 0x0000000304007986 */ /* 0x002fe2000c101908 */
[----:B------:R-:W-:Y:S05]  /*0f90*/  EXIT ;  /* 0x000000000000794d */ /* 0x000fea0003800000 */
.L_x_14:
        /* <DEDUP_REMOVED lines=14> */
.L_x_21:


//--------------------- .text._Z12floyd_phaseIiPiii --------------------------
	.section	.text._Z12floyd_phaseIiPiii,"ax",@progbits
	.align	128
        .global         _Z12floyd_phaseIiPiii
        .type           _Z12floyd_phaseIiPiii,@function
        .size           _Z12floyd_phaseIiPiii,(.L_x_22 - _Z12floyd_phaseIiPiii)
        .other          _Z12floyd_phaseIiPiii,@"STO_CUDA_ENTRY STV_DEFAULT"
_Z12floyd_phaseIiPiii:
.text._Z12floyd_phaseIiPiii:
[----:B------:R-:W-:Y:S01]  /*0000*/  LDC R1, c[0x0][0x37c] ;  /* 0x0000df00ff017b82 */ /* 0x000fe20000000800 */
[----:B------:R-:W0:Y:S07]  /*0010*/  S2R R6, SR_TID.Y ;  /* 0x0000000000067919 */ /* 0x000e2e0000002200 */
[----:B------:R-:W1:Y:S01]  /*0020*/  LDC R3, c[0x0][0x380] ;  /* 0x0000e000ff037b82 */ /* 0x000e620000000800 */
[----:B------:R-:W2:Y:S01]  /*0030*/  LDCU.64 UR6, c[0x0][0x390] ;  /* 0x00007200ff0677ac */ /* 0x000ea20008000a00 */
[----:B------:R-:W3:Y:S01]  /*0040*/  S2R R8, SR_TID.X ;  /* 0x0000000000087919 */ /* 0x000ee20000002100 */
[----:B--2---:R-:W-:-:S04]  /*0050*/  IMAD R0, RZ, RZ, -UR6 ;  /* 0x80000006ff007e24 */ /* 0x004fc8000f8e02ff */
[----:B-1----:R-:W-:-:S05]  /*0060*/  IMAD R0, R0, R3, UR7 ;  /* 0x0000000700007e24 */ /* 0x002fca000f8e0203 */
[----:B------:R-:W-:Y:S01]  /*0070*/  VIMNMX R9, PT, PT, R0, UR6, PT ;  /* 0x0000000600097c48 */ /* 0x000fe2000bfe0100 */
[C---:B0-----:R-:W-:Y:S02]  /*0080*/  IMAD R4, R3.reuse, UR6, R6 ;  /* 0x0000000603047c24 */ /* 0x041fe4000f8e0206 */
[----:B---3--:R-:W-:-:S05]  /*0090*/  IMAD R5, R3, UR6, R8 ;  /* 0x0000000603057c24 */ /* 0x008fca000f8e0208 */
[----:B------:R-:W-:-:S04]  /*00a0*/  VIMNMX R2, PT, PT, R4, R5, !PT ;  /* 0x0000000504027248 */ /* 0x000fc80007fe0100 */
[----:B------:R-:W-:-:S13]  /*00b0*/  ISETP.GE.AND P0, PT, R2, UR7, PT ;  /* 0x0000000702007c0c */ /* 0x000fda000bf06270 */
[----:B------:R-:W-:Y:S05]  /*00c0*/  @P0 EXIT ;  /* 0x000000000000094d */ /* 0x000fea0003800000 */
[----:B------:R-:W0:Y:S01]  /*00d0*/  LDC.64 R2, c[0x0][0x388] ;  /* 0x0000e200ff027b82 */ /* 0x000e220000000a00 */
[----:B------:R-:W1:Y:S01]  /*00e0*/  LDCU.64 UR4, c[0x0][0x358] ;  /* 0x00006b00ff0477ac */ /* 0x000e620008000a00 */
[----:B------:R-:W-:-:S04]  /*00f0*/  IMAD R5, R4, UR7, R5 ;  /* 0x0000000704057c24 */ /* 0x000fc8000f8e0205 */
[----:B0-----:R-:W-:-:S05]  /*0100*/  IMAD.WIDE R2, R5, 0x4, R2 ;  /* 0x0000000405027825 */ /* 0x001fca00078e0202 */
[----:B-1----:R-:W2:Y:S01]  /*0110*/  LDG.E R11, desc[UR4][R2.64] ;  /* 0x00000004020b7981 */ /* 0x002ea2000c1e1900 */
[----:B------:R-:W-:Y:S01]  /*0120*/  MOV R4, 0x400 ;  /* 0x0000040000047802 */ /* 0x000fe20000000f00 */
[----:B------:R-:W-:Y:S01]  /*0130*/  IMAD.SHL.U32 R5, R6, 0x80, RZ ;  /* 0x0000008006057824 */ /* 0x000fe200078e00ff */
[----:B------:R-:W-:Y:S01]  /*0140*/  ISETP.GE.AND P0, PT, R9, 0x1, PT ;  /* 0x000000010900780c */ /* 0x000fe20003f06270 */
[----:B------:R-:W0:Y:S02]  /*0150*/  S2R R7, SR_CgaCtaId ;  /* 0x0000000000077919 */ /* 0x000e240000008800 */
[----:B0-----:R-:W-:Y:S01]  /*0160*/  LEA R4, R7, R4, 0x18 ;  /* 0x0000000407047211 */ /* 0x001fe200078ec0ff */
[----:B------:R-:W-:-:S03]  /*0170*/  IMAD.SHL.U32 R7, R8, 0x4, RZ ;  /* 0x0000000408077824 */ /* 0x000fc600078e00ff */
[----:B------:R-:W-:-:S05]  /*0180*/  IADD3 R10, PT, PT, R5, R4, RZ ;  /* 0x00000004050a7210 */ /* 0x000fca0007ffe0ff */
[----:B------:R-:W-:-:S05]  /*0190*/  IMAD.IADD R0, R10, 0x1, R7 ;  /* 0x000000010a007824 */ /* 0x000fca00078e0207 */
[----:B--2---:R0:W-:Y:S01]  /*01a0*/  STS [R0], R11 ;  /* 0x0000000b00007388 */ /* 0x0041e20000000800 */
[----:B------:R-:W-:Y:S06]  /*01b0*/  BAR.SYNC.DEFER_BLOCKING 0x0 ;  /* 0x0000000000007b1d */ /* 0x000fec0000010000 */
[----:B------:R-:W-:Y:S05]  /*01c0*/  @!P0 BRA `(.L_x_15) ;  /* 0x0000000000f08947 */ /* 0x000fea0003800000 */
[C---:B------:R-:W-:Y:S01]  /*01d0*/  ISETP.GE.U32.AND P1, PT, R9.reuse, 0x4, PT ;  /* 0x000000040900780c */ /* 0x040fe20003f26070 */
[----:B------:R-:W-:Y:S01]  /*01e0*/  IMAD.MOV.U32 R8, RZ, RZ, RZ ;  /* 0x000000ffff087224 */ /* 0x000fe200078e00ff */
[----:B------:R-:W-:-:S04]  /*01f0*/  LOP3.LUT R6, R9, 0x3, RZ, 0xc0, !PT ;  /* 0x0000000309067812 */ /* 0x000fc800078ec0ff */
[----:B------:R-:W-:-:S07]  /*0200*/  ISETP.NE.AND P0, PT, R6, RZ, PT ;  /* 0x000000ff0600720c */ /* 0x000fce0003f05270 */
[----:B------:R-:W-:Y:S06]  /*0210*/  @!P1 BRA `(.L_x_16) ;  /* 0x0000000000949947 */ /* 0x000fec0003800000 */
[----:B------:R-:W-:Y:S01]  /*0220*/  LOP3.LUT R8, R9, 0x7ffffffc, RZ, 0xc0, !PT ;  /* 0x7ffffffc09087812 */ /* 0x000fe200078ec0ff */
[----:B------:R-:W-:Y:S01]  /*0230*/  VIADD R10, R10, 0x8 ;  /* 0x000000080a0a7836 */ /* 0x000fe20000000000 */
[----:B0-----:R-:W-:Y:S02]  /*0240*/  IADD3 R11, PT, PT, R7, 0x100, R4 ;  /* 0x00000100070b7810 */ /* 0x001fe40007ffe004 */
[----:B------:R-:W-:-:S07]  /*0250*/  IADD3 R9, PT, PT, -R8, RZ, RZ ;  /* 0x000000ff08097210 */ /* 0x000fce0007ffe1ff */
.L_x_17:
        /* <DEDUP_REMOVED lines=25> */
[----:B0-----:R-:W-:Y:S01]  /*03f0*/  IADD3 R10, PT, PT, R10, 0x10, RZ ;  /* 0x000000100a0a7810 */ /* 0x001fe20007ffe0ff */
[----:B-1----:R-:W-:-:S02]  /*0400*/  VIADD R11, R11, 0x200 ;  /* 0x000002000b0b7836 */ /* 0x002fc40000000000 */
[----:B--2---:R-:W-:-:S05]  /*0410*/  IMAD.IADD R13, R12, 0x1, R13 ;  /* 0x000000010c0d7824 */ /* 0x004fca00078e020d */
[----:B---3--:R-:W-:-:S13]  /*0420*/  ISETP.GE.AND P1, PT, R13, R14, PT ;  /* 0x0000000e0d00720c */ /* 0x008fda0003f26270 */
[----:B------:R1:W-:Y:S01]  /*0430*/  @!P1 STS [R0], R13 ;  /* 0x0000000d00009388 */ /* 0x0003e20000000800 */
[----:B------:R-:W-:Y:S01]  /*0440*/  BAR.SYNC.DEFER_BLOCKING 0x0 ;  /* 0x0000000000007b1d */ /* 0x000fe20000010000 */
[----:B------:R-:W-:-:S13]  /*0450*/  ISETP.NE.AND P1, PT, R9, RZ, PT ;  /* 0x000000ff0900720c */ /* 0x000fda0003f25270 */
[----:B-1----:R-:W-:Y:S05]  /*0460*/  @P1 BRA `(.L_x_17) ;  /* 0xfffffffc007c1947 */ /* 0x002fea000383ffff */
.L_x_16:
[----:B------:R-:W-:Y:S05]  /*0470*/  @!P0 BRA `(.L_x_15) ;  /* 0x0000000000448947 */ /* 0x000fea0003800000 */
[C---:B------:R-:W-:Y:S01]  /*0480*/  IMAD R7, R8.reuse, 0x80, R7 ;  /* 0x0000008008077824 */ /* 0x040fe200078e0207 */
[----:B------:R-:W-:Y:S01]  /*0490*/  LEA R5, R8, R5, 0x2 ;  /* 0x0000000508057211 */ /* 0x000fe200078e10ff */
[----:B------:R-:W-:Y:S02]  /*04a0*/  IMAD.MOV R6, RZ, RZ, -R6 ;  /* 0x000000ffff067224 */ /* 0x000fe400078e0a06 */
[C---:B------:R-:W-:Y:S01]  /*04b0*/  IMAD.IADD R7, R4.reuse, 0x1, R7 ;  /* 0x0000000104077824 */ /* 0x040fe200078e0207 */
[----:B------:R-:W-:-:S07]  /*04c0*/  IADD3 R4, PT, PT, R4, R5, RZ ;  /* 0x0000000504047210 */ /* 0x000fce0007ffe0ff */
.L_x_18:
[----:B------:R1:W-:Y:S01]  /*04d0*/  LDS R5, [R4] ;  /* 0x0000000004057984 */ /* 0x0003e20000000800 */
[----:B------:R-:W-:-:S03]  /*04e0*/  VIADD R6, R6, 0x1 ;  /* 0x0000000106067836 */ /* 0x000fc60000000000 */
[----:B------:R2:W3:Y:S04]  /*04f0*/  LDS R8, [R7] ;  /* 0x0000000007087984 */ /* 0x0004e80000000800 */
[----:B------:R-:W4:Y:S01]  /*0500*/  LDS R9, [R0] ;  /* 0x0000000000097984 */ /* 0x000f220000000800 */
[----:B-1----:R-:W-:Y:S01]  /*0510*/  IADD3 R4, PT, PT, R4, 0x4, RZ ;  /* 0x0000000404047810 */ /* 0x002fe20007ffe0ff */
[----:B--2---:R-:W-:Y:S02]  /*0520*/  VIADD R7, R7, 0x80 ;  /* 0x0000008007077836 */ /* 0x004fe40000000000 */
[----:B---3--:R-:W-:-:S05]  /*0530*/  IMAD.IADD R5, R5, 0x1, R8 ;  /* 0x0000000105057824 */ /* 0x008fca00078e0208 */
[----:B----4-:R-:W-:-:S13]  /*0540*/  ISETP.GE.AND P0, PT, R5, R9, PT ;  /* 0x000000090500720c */ /* 0x010fda0003f06270 */
[----:B------:R1:W-:Y:S01]  /*0550*/  @!P0 STS [R0], R5 ;  /* 0x0000000500008388 */ /* 0x0003e20000000800 */
[----:B------:R-:W-:Y:S01]  /*0560*/  BAR.SYNC.DEFER_BLOCKING 0x0 ;  /* 0x0000000000007b1d */ /* 0x000fe20000010000 */
[----:B------:R-:W-:-:S13]  /*0570*/  ISETP.NE.AND P0, PT, R6, RZ, PT ;  /* 0x000000ff0600720c */ /* 0x000fda0003f05270 */
[----:B-1----:R-:W-:Y:S05]  /*0580*/  @P0 BRA `(.L_x_18) ;  /* 0xfffffffc00d00947 */ /* 0x002fea000383ffff */
.L_x_15:
[----:B------:R-:W1:Y:S04]  /*0590*/  LDS R5, [R0] ;  /* 0x0000000000057984 */ /* 0x000e680000000800 */
[----:B-1----:R-:W-:Y:S01]  /*05a0*/  STG.E desc[UR4][R2.64], R5 ;  /* 0x0000000502007986 */ /* 0x002fe2000c101904 */
[----:B------:R-:W-:Y:S05]  /*05b0*/  EXIT ;  /* 0x000000000000794d */ /* 0x000fea0003800000 */
.L_x_19:
        /* <DEDUP_REMOVED lines=12> */
.L_x_22:


//--------------------- .nv.shared._Z14floyd_phaseIIIiPiii --------------------------
	.section	.nv.shared._Z14floyd_phaseIIIiPiii,"aw",@nobits
	.sectionflags	@""
	.align	4
.nv.shared._Z14floyd_phaseIIIiPiii:
	.zero		9216


//--------------------- .nv.shared.reserved.0     --------------------------
	.section	.nv.shared.reserved.0,"aw",@nobits
	.weak		__nv_reservedSMEM_offset_0_alias
	.size		__nv_reservedSMEM_offset_0_alias, 0, 64
	.other		__nv_reservedSMEM_offset_0_alias,@"STO_CUDA_RESERVED_SHARED STV_DEFAULT"
__nv_reservedSMEM_offset_0_alias:
	.zero		0
	.zero		64


//--------------------- .nv.shared._Z13floyd_phaseIIiPiii --------------------------
	.section	.nv.shared._Z13floyd_phaseIIiPiii,"aw",@nobits
	.sectionflags	@""
	.align	4
.nv.shared._Z13floyd_phaseIIiPiii:
	.zero		9216


//--------------------- .nv.shared._Z12floyd_phaseIiPiii --------------------------
	.section	.nv.shared._Z12floyd_phaseIiPiii,"aw",@nobits
	.sectionflags	@""
	.align	4
.nv.shared._Z12floyd_phaseIiPiii:
	.zero		5120


//--------------------- .nv.constant0._Z14floyd_phaseIIIiPiii --------------------------
	.section	.nv.constant0._Z14floyd_phaseIIIiPiii,"a",@progbits
	.sectionflags	@""
	.align	4
.nv.constant0._Z14floyd_phaseIIIiPiii:
	.zero		920


//--------------------- .nv.constant0._Z13floyd_phaseIIiPiii --------------------------
	.section	.nv.constant0._Z13floyd_phaseIIiPiii,"a",@progbits
	.sectionflags	@""
	.align	4
.nv.constant0._Z13floyd_phaseIIiPiii:
	.zero		920


//--------------------- .nv.constant0._Z12floyd_phaseIiPiii --------------------------
	.section	.nv.constant0._Z12floyd_phaseIiPiii,"a",@progbits
	.sectionflags	@""
	.align	4
.nv.constant0._Z12floyd_phaseIiPiii:
	.zero		920


//--------------------- SYMBOLS --------------------------

	.type		.nv.reservedSmem.offset0,@object
	.size		.nv.reservedSmem.offset0,0x4
	.type		.nv.reservedSmem.cap,@object
	.size		.nv.reservedSmem.cap,0x4
